// auto-generated by cutlass_sweep.gemm — config: {"arch": "sm_100", "cluster_m": 2, "cluster_n": 2, "dtype": "fp16", "dtype_b": "fp16", "layout": "tt", "stages": 7, "tile_k": 64, "tile_m": 128, "tile_n": 128}
#include "cutlass/cutlass.h"
#include "cutlass/gemm/collective/collective_builder.hpp"
#include "cutlass/gemm/device/gemm_universal_adapter.h"
#include "cutlass/gemm/kernel/gemm_universal.hpp"
#include "cutlass/epilogue/collective/collective_builder.hpp"

using ElemA = cutlass::half_t;
using ElemB = cutlass::half_t;
using ElemCD = cutlass::half_t;
using Acc  = float;
using TileShape    = cute::Shape<cute::_128, cute::_128, cute::_64>;
using ClusterShape = cute::Shape<cute::_2, cute::_2, cute::_1>;

using CollectiveEpilogue = typename cutlass::epilogue::collective::CollectiveBuilder<
    cutlass::arch::Sm100, cutlass::arch::OpClassTensorOp,
    TileShape, ClusterShape,
    cutlass::epilogue::collective::EpilogueTileAuto,
    Acc, Acc,
    ElemCD, cutlass::layout::RowMajor, 128 / cutlass::sizeof_bits<ElemCD>::value,
    ElemCD, cutlass::layout::RowMajor, 128 / cutlass::sizeof_bits<ElemCD>::value,
    cutlass::epilogue::collective::EpilogueScheduleAuto
  >::CollectiveOp;

using CollectiveMainloop = typename cutlass::gemm::collective::CollectiveBuilder<
    cutlass::arch::Sm100, cutlass::arch::OpClassTensorOp,
    ElemA, cutlass::layout::ColumnMajor, 128 / cutlass::sizeof_bits<ElemA>::value,
    ElemB, cutlass::layout::ColumnMajor, 128 / cutlass::sizeof_bits<ElemB>::value,
    Acc,
    TileShape, ClusterShape,
    cutlass::gemm::collective::StageCount<7>,
    cutlass::gemm::collective::KernelScheduleAuto
  >::CollectiveOp;

using GemmKernel = cutlass::gemm::kernel::GemmUniversal<
    cute::Shape<int,int,int,int>,
    CollectiveMainloop,
    CollectiveEpilogue
>;
using Gemm = cutlass::gemm::device::GemmUniversalAdapter<GemmKernel>;

// Force the device kernel symbol into the cubin without needing a host main.
auto* _anchor = &cutlass::device_kernel<GemmKernel>;


// ===== COMPILED SASS (sm_100a) =====

	.target	sm_100a

	.elftype	@"ET_EXEC"


//--------------------- .note.nv.tkinfo           --------------------------
	.section	.note.nv.tkinfo,"",@"SHT_NOTE"
	.sectionflags	@"SHF_NOTE_NV_TKINFO"
	.tkinfo
        /*0018*/ 	.word	0x00000002
        /*0030*/ 	.string	""
        /*0030*/ 	.string	"ptxas"
        /*0030*/ 	.string	"Cuda compilation tools, release 13.0, V13.0.88"
        /*0030*/ 	.string	"Build cuda_13.0.r13.0/compiler.36424714_0"
        /*0030*/ 	.string	"-arch sm_100a -m 64 "



//--------------------- .note.nv.cuinfo           --------------------------
	.section	.note.nv.cuinfo,"",@"SHT_NOTE"
	.sectionflags	@"SHF_NOTE_NV_CUINFO"
        /*0018*/ 	.short	0x0002
        /*001a*/ 	.short	0x0064
        /*001c*/ 	.short	0x0082
	.zero		2


//--------------------- .nv.info                  --------------------------
	.section	.nv.info,"",@"SHT_CUDA_INFO"
	.align	4


	//----- nvinfo : EIATTR_REGCOUNT
	.align		4
        /*0000*/ 	.byte	0x04, 0x2f
        /*0002*/ 	.short	(.L_19 - .L_18)
	.align		4
.L_18:
        /*0004*/ 	.word	index@(_ZN7cutlass13device_kernelINS_4gemm6kernel13GemmUniversalIN4cute5tupleIJiiiiEEENS1_10collective13CollectiveMmaINS1_35MainloopSm100TmaUmmaWarpSpecializedILi7ELi2ELi4ENS5_IJNS4_1CILi2EEESB_NSA_ILi1EEEEEEEENS5_IJNSA_ILi128EEESF_NSA_ILi64EEEEEENS_6half_tENS5_IJSC_llEEESI_NS5_IJlSC_lEEENS4_8TiledMMAINS4_8MMA_AtomIJNS4_26SM100_MMA_F16BF16_2x1SM_SSISI_SI_fLi128ELi128ELNS4_4UMMA5MajorE1ELSP_0ELNSO_7ScaleInE0ELSQ_0EEEEEENS4_6LayoutINS5_IJSC_SC_SC_EEENS5_IJNSA_ILi0EEESV_SV_EEEEENS5_IJNS4_10UnderscoreESY_SY_EEEEENS4_28SM100_TMA_2SM_LOAD_MULTICASTENS4_14ComposedLayoutINS4_7SwizzleILi3ELi4ELi3EEENS4_18smem_ptr_flag_bitsILi16EEENST_INS5_IJSG_NSA_ILi8EEEEEENS5_IJSC_SG_EEEEEEEvNS4_8identityENS4_18SM100_TMA_2SM_LOADENS12_IS14_S16_NST_INS5_IJS17_SG_EEENS5_IJSG_SC_EEEEEEEvS1C_EENS_8epilogue10collective18CollectiveEpilogueINS1J_23Sm100TmaWarpSpecializedILi4ELi2ELi16ELb1ELb0EEEJNS5_IJSG_SF_SG_EEENS5_IJNST_ISG_SC_EENST_INS5_IJNSA_ILi16EEESB_EEES19_EEEEESI_SK_SI_SK_NS1J_6fusion15FusionCallbacksIS1N_NS1U_17LinearCombinationISI_fSI_fLNS_15FloatRoundStyleE2EEES1O_S1T_JEEENS4_5SM1004TMEM4LOAD26SM100_TMEM_LOAD_32dp32b16xENS4_13SM90_TMA_LOADENS12_INS13_ILi1ELi4ELi3EEES16_NST_INS5_IJS17_S1Q_EEENS5_IJS1Q_SC_EEEEEEENS4_39AutoVectorizingCopyWithAssumedAlignmentILi128EEENS4_14SM90_TMA_STOREES29_S2B_S2B_EEEvvEEEEvNT_6ParamsE)
        /*0008*/ 	.word	0x0000005b


	//----- nvinfo : EIATTR_FRAME_SIZE
	.align		4
.L_19:
        /*000c*/ 	.byte	0x04, 0x11
        /*000e*/ 	.short	(.L_21 - .L_20)
	.align		4
.L_20:
        /*0010*/ 	.word	index@($__internal_2_$__cuda_sm10x_tcgen05_guardrail_trap_unallocated_columns_being_dealloced)
        /*0014*/ 	.word	0x00000000


	//----- nvinfo : EIATTR_FRAME_SIZE
	.align		4
.L_21:
        /*0018*/ 	.byte	0x04, 0x11
        /*001a*/ 	.short	(.L_23 - .L_22)
	.align		4
.L_22:
        /*001c*/ 	.word	index@($__internal_1_$__cuda_sm10x_tcgen05_guardrail_trap_phase_invalid_during_alloc)
        /*0020*/ 	.word	0x00000000


	//----- nvinfo : EIATTR_FRAME_SIZE
	.align		4
.L_23:
        /*0024*/ 	.byte	0x04, 0x11
        /*0026*/ 	.short	(.L_25 - .L_24)
	.align		4
.L_24:
        /*0028*/ 	.word	index@($__internal_0_$__cuda_sm10x_tcgen05_guardrail_trap_col_being_dealloced_not_returned_by_alloc)
        /*002c*/ 	.word	0x00000000


	//----- nvinfo : EIATTR_FRAME_SIZE
	.align		4
.L_25:
        /*0030*/ 	.byte	0x04, 0x11
        /*0032*/ 	.short	(.L_27 - .L_26)
	.align		4
.L_26:
        /*0034*/ 	.word	index@(_ZN7cutlass13device_kernelINS_4gemm6kernel13GemmUniversalIN4cute5tupleIJiiiiEEENS1_10collective13CollectiveMmaINS1_35MainloopSm100TmaUmmaWarpSpecializedILi7ELi2ELi4ENS5_IJNS4_1CILi2EEESB_NSA_ILi1EEEEEEEENS5_IJNSA_ILi128EEESF_NSA_ILi64EEEEEENS_6half_tENS5_IJSC_llEEESI_NS5_IJlSC_lEEENS4_8TiledMMAINS4_8MMA_AtomIJNS4_26SM100_MMA_F16BF16_2x1SM_SSISI_SI_fLi128ELi128ELNS4_4UMMA5MajorE1ELSP_0ELNSO_7ScaleInE0ELSQ_0EEEEEENS4_6LayoutINS5_IJSC_SC_SC_EEENS5_IJNSA_ILi0EEESV_SV_EEEEENS5_IJNS4_10UnderscoreESY_SY_EEEEENS4_28SM100_TMA_2SM_LOAD_MULTICASTENS4_14ComposedLayoutINS4_7SwizzleILi3ELi4ELi3EEENS4_18smem_ptr_flag_bitsILi16EEENST_INS5_IJSG_NSA_ILi8EEEEEENS5_IJSC_SG_EEEEEEEvNS4_8identityENS4_18SM100_TMA_2SM_LOADENS12_IS14_S16_NST_INS5_IJS17_SG_EEENS5_IJSG_SC_EEEEEEEvS1C_EENS_8epilogue10collective18CollectiveEpilogueINS1J_23Sm100TmaWarpSpecializedILi4ELi2ELi16ELb1ELb0EEEJNS5_IJSG_SF_SG_EEENS5_IJNST_ISG_SC_EENST_INS5_IJNSA_ILi16EEESB_EEES19_EEEEESI_SK_SI_SK_NS1J_6fusion15FusionCallbacksIS1N_NS1U_17LinearCombinationISI_fSI_fLNS_15FloatRoundStyleE2EEES1O_S1T_JEEENS4_5SM1004TMEM4LOAD26SM100_TMEM_LOAD_32dp32b16xENS4_13SM90_TMA_LOADENS12_INS13_ILi1ELi4ELi3EEES16_NST_INS5_IJS17_S1Q_EEENS5_IJS1Q_SC_EEEEEEENS4_39AutoVectorizingCopyWithAssumedAlignmentILi128EEENS4_14SM90_TMA_STOREES29_S2B_S2B_EEEvvEEEEvNT_6ParamsE)
        /*0038*/ 	.word	0x00000000


	//----- nvinfo : EIATTR_MIN_STACK_SIZE
	.align		4
.L_27:
        /*003c*/ 	.byte	0x04, 0x12
        /*003e*/ 	.short	(.L_29 - .L_28)
	.align		4
.L_28:
        /*0040*/ 	.word	index@(_ZN7cutlass13device_kernelINS_4gemm6kernel13GemmUniversalIN4cute5tupleIJiiiiEEENS1_10collective13CollectiveMmaINS1_35MainloopSm100TmaUmmaWarpSpecializedILi7ELi2ELi4ENS5_IJNS4_1CILi2EEESB_NSA_ILi1EEEEEEEENS5_IJNSA_ILi128EEESF_NSA_ILi64EEEEEENS_6half_tENS5_IJSC_llEEESI_NS5_IJlSC_lEEENS4_8TiledMMAINS4_8MMA_AtomIJNS4_26SM100_MMA_F16BF16_2x1SM_SSISI_SI_fLi128ELi128ELNS4_4UMMA5MajorE1ELSP_0ELNSO_7ScaleInE0ELSQ_0EEEEEENS4_6LayoutINS5_IJSC_SC_SC_EEENS5_IJNSA_ILi0EEESV_SV_EEEEENS5_IJNS4_10UnderscoreESY_SY_EEEEENS4_28SM100_TMA_2SM_LOAD_MULTICASTENS4_14ComposedLayoutINS4_7SwizzleILi3ELi4ELi3EEENS4_18smem_ptr_flag_bitsILi16EEENST_INS5_IJSG_NSA_ILi8EEEEEENS5_IJSC_SG_EEEEEEEvNS4_8identityENS4_18SM100_TMA_2SM_LOADENS12_IS14_S16_NST_INS5_IJS17_SG_EEENS5_IJSG_SC_EEEEEEEvS1C_EENS_8epilogue10collective18CollectiveEpilogueINS1J_23Sm100TmaWarpSpecializedILi4ELi2ELi16ELb1ELb0EEEJNS5_IJSG_SF_SG_EEENS5_IJNST_ISG_SC_EENST_INS5_IJNSA_ILi16EEESB_EEES19_EEEEESI_SK_SI_SK_NS1J_6fusion15FusionCallbacksIS1N_NS1U_17LinearCombinationISI_fSI_fLNS_15FloatRoundStyleE2EEES1O_S1T_JEEENS4_5SM1004TMEM4LOAD26SM100_TMEM_LOAD_32dp32b16xENS4_13SM90_TMA_LOADENS12_INS13_ILi1ELi4ELi3EEES16_NST_INS5_IJS17_S1Q_EEENS5_IJS1Q_SC_EEEEEEENS4_39AutoVectorizingCopyWithAssumedAlignmentILi128EEENS4_14SM90_TMA_STOREES29_S2B_S2B_EEEvvEEEEvNT_6ParamsE)
        /*0044*/ 	.word	0x00000000
.L_29:


//--------------------- .nv.compat                --------------------------
	.section	.nv.compat,"",@"SHT_CUDA_COMPAT_INFO"
	.align	4
        /*0000*/ 	.byte	0x02, 0x09, 0x01, 0x00, 0x02, 0x02, 0x02, 0x00, 0x02, 0x05, 0x05, 0x00, 0x03, 0x07, 0x01, 0x01
        /*0010*/ 	.byte	0x02, 0x03, 0x01, 0x00, 0x02, 0x06, 0x01, 0x00, 0x04, 0x0b, 0x08, 0x00, 0x09, 0x00, 0x00, 0x00
        /*0020*/ 	.byte	0x00, 0x00, 0x00, 0x00


//--------------------- .nv.info._ZN7cutlass13device_kernelINS_4gemm6kernel13GemmUniversalIN4cute5tupleIJiiiiEEENS1_10collective13CollectiveMmaINS1_35MainloopSm100TmaUmmaWarpSpecializedILi7ELi2ELi4ENS5_IJNS4_1CILi2EEESB_NSA_ILi1EEEEEEEENS5_IJNSA_ILi128EEESF_NSA_ILi64EEEEEENS_6half_tENS5_IJSC_llEEESI_NS5_IJlSC_lEEENS4_8TiledMMAINS4_8MMA_AtomIJNS4_26SM100_MMA_F16BF16_2x1SM_SSISI_SI_fLi128ELi128ELNS4_4UMMA5MajorE1ELSP_0ELNSO_7ScaleInE0ELSQ_0EEEEEENS4_6LayoutINS5_IJSC_SC_SC_EEENS5_IJNSA_ILi0EEESV_SV_EEEEENS5_IJNS4_10UnderscoreESY_SY_EEEEENS4_28SM100_TMA_2SM_LOAD_MULTICASTENS4_14ComposedLayoutINS4_7SwizzleILi3ELi4ELi3EEENS4_18smem_ptr_flag_bitsILi16EEENST_INS5_IJSG_NSA_ILi8EEEEEENS5_IJSC_SG_EEEEEEEvNS4_8identityENS4_18SM100_TMA_2SM_LOADENS12_IS14_S16_NST_INS5_IJS17_SG_EEENS5_IJSG_SC_EEEEEEEvS1C_EENS_8epilogue10collective18CollectiveEpilogueINS1J_23Sm100TmaWarpSpecializedILi4ELi2ELi16ELb1ELb0EEEJNS5_IJSG_SF_SG_EEENS5_IJNST_ISG_SC_EENST_INS5_IJNSA_ILi16EEESB_EEES19_EEEEESI_SK_SI_SK_NS1J_6fusion15FusionCallbacksIS1N_NS1U_17LinearCombinationISI_fSI_fLNS_15FloatRoundStyleE2EEES1O_S1T_JEEENS4_5SM1004TMEM4LOAD26SM100_TMEM_LOAD_32dp32b16xENS4_13SM90_TMA_LOADENS12_INS13_ILi1ELi4ELi3EEES16_NST_INS5_IJS17_S1Q_EEENS5_IJS1Q_SC_EEEEEEENS4_39AutoVectorizingCopyWithAssumedAlignmentILi128EEENS4_14SM90_TMA_STOREES29_S2B_S2B_EEEvvEEEEvNT_6ParamsE --------------------------
	.section	.nv.info._ZN7cutlass13device_kernelINS_4gemm6kernel13GemmUniversalIN4cute5tupleIJiiiiEEENS1_10collective13CollectiveMmaINS1_35MainloopSm100TmaUmmaWarpSpecializedILi7ELi2ELi4ENS5_IJNS4_1CILi2EEESB_NSA_ILi1EEEEEEEENS5_IJNSA_ILi128EEESF_NSA_ILi64EEEEEENS_6half_tENS5_IJSC_llEEESI_NS5_IJlSC_lEEENS4_8TiledMMAINS4_8MMA_AtomIJNS4_26SM100_MMA_F16BF16_2x1SM_SSISI_SI_fLi128ELi128ELNS4_4UMMA5MajorE1ELSP_0ELNSO_7ScaleInE0ELSQ_0EEEEEENS4_6LayoutINS5_IJSC_SC_SC_EEENS5_IJNSA_ILi0EEESV_SV_EEEEENS5_IJNS4_10UnderscoreESY_SY_EEEEENS4_28SM100_TMA_2SM_LOAD_MULTICASTENS4_14ComposedLayoutINS4_7SwizzleILi3ELi4ELi3EEENS4_18smem_ptr_flag_bitsILi16EEENST_INS5_IJSG_NSA_ILi8EEEEEENS5_IJSC_SG_EEEEEEEvNS4_8identityENS4_18SM100_TMA_2SM_LOADENS12_IS14_S16_NST_INS5_IJS17_SG_EEENS5_IJSG_SC_EEEEEEEvS1C_EENS_8epilogue10collective18CollectiveEpilogueINS1J_23Sm100TmaWarpSpecializedILi4ELi2ELi16ELb1ELb0EEEJNS5_IJSG_SF_SG_EEENS5_IJNST_ISG_SC_EENST_INS5_IJNSA_ILi16EEESB_EEES19_EEEEESI_SK_SI_SK_NS1J_6fusion15FusionCallbacksIS1N_NS1U_17LinearCombinationISI_fSI_fLNS_15FloatRoundStyleE2EEES1O_S1T_JEEENS4_5SM1004TMEM4LOAD26SM100_TMEM_LOAD_32dp32b16xENS4_13SM90_TMA_LOADENS12_INS13_ILi1ELi4ELi3EEES16_NST_INS5_IJS17_S1Q_EEENS5_IJS1Q_SC_EEEEEEENS4_39AutoVectorizingCopyWithAssumedAlignmentILi128EEENS4_14SM90_TMA_STOREES29_S2B_S2B_EEEvvEEEEvNT_6ParamsE,"",@"SHT_CUDA_INFO"
	.sectionflags	@""
	.align	4


	//----- nvinfo : EIATTR_CUDA_API_VERSION
	.align		4
        /*0000*/ 	.byte	0x04, 0x37
        /*0002*/ 	.short	(.L_31 - .L_30)
.L_30:
        /*0004*/ 	.word	0x00000082


	//----- nvinfo : EIATTR_KPARAM_INFO
	.align		4
.L_31:
        /*0008*/ 	.byte	0x04, 0x17
        /*000a*/ 	.short	(.L_33 - .L_32)
.L_32:
        /*000c*/ 	.word	0x00000000
        /*0010*/ 	.short	0x0000
        /*0012*/ 	.short	0x0000
        /*0014*/ 	.byte	0x00, 0xf0, 0x01, 0x20


	//----- nvinfo : EIATTR_AT_ENTRY_FRAGMENTS
	.align		4
.L_33:
        /*0018*/ 	.byte	0x04, 0x4f
        /*001a*/ 	.short	(.L_35 - .L_34)


	//   ....[0]....
.L_34:
        /*001c*/ 	.word	0x00000007


	//----- nvinfo : EIATTR_RESERVED_SMEM_USED
	.align		4
.L_35:
        /*0020*/ 	.byte	0x01, 0x41
	.zero		2


	//----- nvinfo : EIATTR_SPARSE_MMA_MASK
	.align		4
        /*0024*/ 	.byte	0x03, 0x50
        /*0026*/ 	.short	0x0000


	//----- nvinfo : EIATTR_TCGEN05_2CTA_USED
	.align		4
        /*0028*/ 	.byte	0x01, 0x52
	.zero		2


	//----- nvinfo : EIATTR_MAXREG_COUNT
	.align		4
        /*002c*/ 	.byte	0x03, 0x1b
        /*002e*/ 	.short	0x00ff


	//----- nvinfo : EIATTR_NUM_BARRIERS
	.align		4
        /*0030*/ 	.byte	0x02, 0x4c
        /*0032*/ 	.byte	0x07
	.zero		1


	//----- nvinfo : EIATTR_EXTERNS
	.align		4
        /*0034*/ 	.byte	0x04, 0x0f
        /*0036*/ 	.short	(.L_37 - .L_36)


	//   ....[0]....
	.align		4
.L_36:
        /*0038*/ 	.word	index@(__assertfail)


	//----- nvinfo : EIATTR_MERCURY_ISA_VERSION
	.align		4
.L_37:
        /*003c*/ 	.byte	0x03, 0x5f
        /*003e*/ 	.short	0x0101


	//----- nvinfo : EIATTR_INT_WARP_WIDE_INSTR_OFFSETS
	.align		4
        /*0040*/ 	.byte	0x04, 0x31
        /*0042*/ 	.short	(.L_39 - .L_38)


	//   ....[0]....
.L_38:
        /*0044*/ 	.word	0x00000db0


	//   ....[1]....
        /*0048*/ 	.word	0x00000e50


	//   ....[2]....
        /*004c*/ 	.word	0x000022a0


	//   ....[3]....
        /*0050*/ 	.word	0x00004320


	//   ....[4]....
        /*0054*/ 	.word	0x00004340


	//   ....[5]....
        /*0058*/ 	.word	0x00004370


	//   ....[6]....
        /*005c*/ 	.word	0x00004c70


	//   ....[7]....
        /*0060*/ 	.word	0x00004c90


	//   ....[8]....
        /*0064*/ 	.word	0x00004d60


	//   ....[9]....
        /*0068*/ 	.word	0x00004e40


	//   ....[10]....
        /*006c*/ 	.word	0x00004e60


	//   ....[11]....
        /*0070*/ 	.word	0x00004f20


	//   ....[12]....
        /*0074*/ 	.word	0x00005020


	//   ....[13]....
        /*0078*/ 	.word	0x00005040


	//   ....[14]....
        /*007c*/ 	.word	0x00005170


	//   ....[15]....
        /*0080*/ 	.word	0x000052f0


	//   ....[16]....
        /*0084*/ 	.word	0x00005300


	//   ....[17]....
        /*0088*/ 	.word	0x00005420


	//----- nvinfo : EIATTR_COOP_GROUP_MASK_REGIDS
	.align		4
.L_39:
        /*008c*/ 	.byte	0x04, 0x29
        /*008e*/ 	.short	(.L_41 - .L_40)


	//   ....[0]....
.L_40:
        /*0090*/ 	.word	0xffffffff


	//   ....[1]....
        /*0094*/ 	.word	0xffffffff


	//   ....[2]....
        /*0098*/ 	.word	0xffffffff


	//   ....[3]....
        /*009c*/ 	.word	0xffffffff


	//   ....[4]....
        /*00a0*/ 	.word	0xffffffff


	//   ....[5]....
        /*00a4*/ 	.word	0xffffffff


	//   ....[6]....
        /*00a8*/ 	.word	0xffffffff


	//   ....[7]....
        /*00ac*/ 	.word	0xffffffff


	//   ....[8]....
        /*00b0*/ 	.word	0xffffffff


	//   ....[9]....
        /*00b4*/ 	.word	0xffffffff


	//   ....[10]....
        /*00b8*/ 	.word	0xffffffff


	//   ....[11]....
        /*00bc*/ 	.word	0xffffffff


	//   ....[12]....
        /*00c0*/ 	.word	0xffffffff


	//   ....[13]....
        /*00c4*/ 	.word	0xffffffff


	//----- nvinfo : EIATTR_COOP_GROUP_INSTR_OFFSETS
	.align		4
.L_41:
        /*00c8*/ 	.byte	0x04, 0x28
        /*00ca*/ 	.short	(.L_43 - .L_42)


	//   ....[0]....
.L_42:
        /*00cc*/ 	.word	0x000000c0


	//   ....[1]....
        /*00d0*/ 	.word	0x00000500


	//   ....[2]....
        /*00d4*/ 	.word	0x00000720


	//   ....[3]....
        /*00d8*/ 	.word	0x000008b0


	//   ....[4]....
        /*00dc*/ 	.word	0x000009a0


	//   ....[5]....
        /*00e0*/ 	.word	0x00000b00


	//   ....[6]....
        /*00e4*/ 	.word	0x00000c90


	//   ....[7]....
        /*00e8*/ 	.word	0x00000ed0


	//   ....[8]....
        /*00ec*/ 	.word	0x00002180


	//   ....[9]....
        /*00f0*/ 	.word	0x00003110


	//   ....[10]....
        /*00f4*/ 	.word	0x000035e0


	//   ....[11]....
        /*00f8*/ 	.word	0x00003610


	//   ....[12]....
        /*00fc*/ 	.word	0x00004220


	//   ....[13]....
        /*0100*/ 	.word	0x00004430


	//----- nvinfo : EIATTR_VRC_CTA_INIT_COUNT
	.align		4
.L_43:
        /*0104*/ 	.byte	0x02, 0x4a
        /*0106*/ 	.byte	0x80
	.zero		1


	//----- nvinfo : EIATTR_SYSCALL_OFFSETS
	.align		4
        /*0108*/ 	.byte	0x04, 0x46
        /*010a*/ 	.short	(.L_45 - .L_44)


	//   ....[0]....
.L_44:
        /*010c*/ 	.word	0x00005f50


	//   ....[1]....
        /*0110*/ 	.word	0x00006040


	//   ....[2]....
        /*0114*/ 	.word	0x00006780


	//   ....[3]....
        /*0118*/ 	.word	0x000070a0


	//   ....[4]....
        /*011c*/ 	.word	0x00007960


	//   ....[5]....
        /*0120*/ 	.word	0x00008220


	//----- nvinfo : EIATTR_MBARRIER_INSTR_OFFSETS
	.align		4
.L_45:
        /*0124*/ 	.byte	0x04, 0x39
        /*0126*/ 	.short	(.L_47 - .L_46)


	//   ....[0]....
.L_46:
        /*0128*/ 	.word	0x00000630
        /*012c*/ 	.word	0x000000ff
        /*0130*/ 	.word	0x00000000
        /*0134*/ 	.short	0x0100
        /*0136*/ 	.byte	0x07
	.zero		1


	//   ....[1]....
        /*0138*/ 	.word	0x00000640
        /*013c*/ 	.word	0x000000ff
        /*0140*/ 	.word	0x00000038
        /*0144*/ 	.short	0x0100
        /*0146*/ 	.byte	0x07
	.zero		1


	//   ....[2]....
        /*0148*/ 	.word	0x00000650
        /*014c*/ 	.word	0x000000ff
        /*0150*/ 	.word	0x00000008
        /*0154*/ 	.short	0x0100
        /*0156*/ 	.byte	0x07
	.zero		1


	//   ....[3]....
        /*0158*/ 	.word	0x00000660
        /*015c*/ 	.word	0x000000ff
        /*0160*/ 	.word	0x00000040
        /*0164*/ 	.short	0x0100
        /*0166*/ 	.byte	0x07
	.zero		1


	//   ....[4]....
        /*0168*/ 	.word	0x00000670
        /*016c*/ 	.word	0x000000ff
        /*0170*/ 	.word	0x00000010
        /*0174*/ 	.short	0x0100
        /*0176*/ 	.byte	0x07
	.zero		1


	//   ....[5]....
        /*0178*/ 	.word	0x00000680
        /*017c*/ 	.word	0x000000ff
        /*0180*/ 	.word	0x00000048
        /*0184*/ 	.short	0x0100
        /*0186*/ 	.byte	0x07
	.zero		1


	//   ....[6]....
        /*0188*/ 	.word	0x00000690
        /*018c*/ 	.word	0x000000ff
        /*0190*/ 	.word	0x00000018
        /*0194*/ 	.short	0x0100
        /*0196*/ 	.byte	0x07
	.zero		1


	//   ....[7]....
        /*0198*/ 	.word	0x000006a0
        /*019c*/ 	.word	0x000000ff
        /*01a0*/ 	.word	0x00000050
        /*01a4*/ 	.short	0x0100
        /*01a6*/ 	.byte	0x07
	.zero		1


	//   ....[8]....
        /*01a8*/ 	.word	0x000006b0
        /*01ac*/ 	.word	0x000000ff
        /*01b0*/ 	.word	0x00000020
        /*01b4*/ 	.short	0x0100
        /*01b6*/ 	.byte	0x07
	.zero		1


	//   ....[9]....
        /*01b8*/ 	.word	0x000006c0
        /*01bc*/ 	.word	0x000000ff
        /*01c0*/ 	.word	0x00000058
        /*01c4*/ 	.short	0x0100
        /*01c6*/ 	.byte	0x07
	.zero		1


	//   ....[10]....
        /*01c8*/ 	.word	0x000006d0
        /*01cc*/ 	.word	0x000000ff
        /*01d0*/ 	.word	0x00000028
        /*01d4*/ 	.short	0x0100
        /*01d6*/ 	.byte	0x07
	.zero		1


	//   ....[11]....
        /*01d8*/ 	.word	0x000006e0
        /*01dc*/ 	.word	0x000000ff
        /*01e0*/ 	.word	0x00000060
        /*01e4*/ 	.short	0x0100
        /*01e6*/ 	.byte	0x07
	.zero		1


	//   ....[12]....
        /*01e8*/ 	.word	0x000006f0
        /*01ec*/ 	.word	0x000000ff
        /*01f0*/ 	.word	0x00000030
        /*01f4*/ 	.short	0x0100
        /*01f6*/ 	.byte	0x07
	.zero		1


	//   ....[13]....
        /*01f8*/ 	.word	0x00000700
        /*01fc*/ 	.word	0x000000ff
        /*0200*/ 	.word	0x00000068
        /*0204*/ 	.short	0x0100
        /*0206*/ 	.byte	0x07
	.zero		1


	//   ....[14]....
        /*0208*/ 	.word	0x00000820
        /*020c*/ 	.word	0x000000ff
        /*0210*/ 	.word	0x00000070
        /*0214*/ 	.short	0x0100
        /*0216*/ 	.byte	0x07
	.zero		1


	//   ....[15]....
        /*0218*/ 	.word	0x00000830
        /*021c*/ 	.word	0x000000ff
        /*0220*/ 	.word	0x00000090
        /*0224*/ 	.short	0x0100
        /*0226*/ 	.byte	0x07
	.zero		1


	//   ....[16]....
        /*0228*/ 	.word	0x00000840
        /*022c*/ 	.word	0x000000ff
        /*0230*/ 	.word	0x00000078
        /*0234*/ 	.short	0x0100
        /*0236*/ 	.byte	0x07
	.zero		1


	//   ....[17]....
        /*0238*/ 	.word	0x00000850
        /*023c*/ 	.word	0x000000ff
        /*0240*/ 	.word	0x00000098
        /*0244*/ 	.short	0x0100
        /*0246*/ 	.byte	0x07
	.zero		1


	//   ....[18]....
        /*0248*/ 	.word	0x00000860
        /*024c*/ 	.word	0x000000ff
        /*0250*/ 	.word	0x00000080
        /*0254*/ 	.short	0x0100
        /*0256*/ 	.byte	0x07
	.zero		1


	//   ....[19]....
        /*0258*/ 	.word	0x00000870
        /*025c*/ 	.word	0x000000ff
        /*0260*/ 	.word	0x000000a0
        /*0264*/ 	.short	0x0100
        /*0266*/ 	.byte	0x07
	.zero		1


	//   ....[20]....
        /*0268*/ 	.word	0x00000880
        /*026c*/ 	.word	0x000000ff
        /*0270*/ 	.word	0x00000088
        /*0274*/ 	.short	0x0100
        /*0276*/ 	.byte	0x07
	.zero		1


	//   ....[21]....
        /*0278*/ 	.word	0x00000890
        /*027c*/ 	.word	0x000000ff
        /*0280*/ 	.word	0x000000a8
        /*0284*/ 	.short	0x0100
        /*0286*/ 	.byte	0x07
	.zero		1


	//   ....[22]....
        /*0288*/ 	.word	0x00000970
        /*028c*/ 	.word	0x000000ff
        /*0290*/ 	.word	0x000000b0
        /*0294*/ 	.short	0x0100
        /*0296*/ 	.byte	0x06
	.zero		1


	//   ....[23]....
        /*0298*/ 	.word	0x00000980
        /*029c*/ 	.word	0x000000ff
        /*02a0*/ 	.word	0x000000b8
        /*02a4*/ 	.short	0x0100
        /*02a6*/ 	.byte	0x06
	.zero		1


	//   ....[24]....
        /*02a8*/ 	.word	0x00000ab0
        /*02ac*/ 	.word	0x000000ff
        /*02b0*/ 	.word	0x000000c0
        /*02b4*/ 	.short	0x0100
        /*02b6*/ 	.byte	0x06
	.zero		1


	//   ....[25]....
        /*02b8*/ 	.word	0x00000ac0
        /*02bc*/ 	.word	0x000000ff
        /*02c0*/ 	.word	0x000000d0
        /*02c4*/ 	.short	0x0100
        /*02c6*/ 	.byte	0x06
	.zero		1


	//   ....[26]....
        /*02c8*/ 	.word	0x00000ad0
        /*02cc*/ 	.word	0x000000ff
        /*02d0*/ 	.word	0x000000c8
        /*02d4*/ 	.short	0x0100
        /*02d6*/ 	.byte	0x06
	.zero		1


	//   ....[27]....
        /*02d8*/ 	.word	0x00000ae0
        /*02dc*/ 	.word	0x000000ff
        /*02e0*/ 	.word	0x000000d8
        /*02e4*/ 	.short	0x0100
        /*02e6*/ 	.byte	0x06
	.zero		1


	//   ....[28]....
        /*02e8*/ 	.word	0x00000c00
        /*02ec*/ 	.word	0x000000ff
        /*02f0*/ 	.word	0x000000e0
        /*02f4*/ 	.short	0x0100
        /*02f6*/ 	.byte	0x07
	.zero		1


	//   ....[29]....
        /*02f8*/ 	.word	0x00000c10
        /*02fc*/ 	.word	0x000000ff
        /*0300*/ 	.word	0x00000100
        /*0304*/ 	.short	0x0100
        /*0306*/ 	.byte	0x07
	.zero		1


	//   ....[30]....
        /*0308*/ 	.word	0x00000c20
        /*030c*/ 	.word	0x000000ff
        /*0310*/ 	.word	0x000000e8
        /*0314*/ 	.short	0x0100
        /*0316*/ 	.byte	0x07
	.zero		1


	//   ....[31]....
        /*0318*/ 	.word	0x00000c30
        /*031c*/ 	.word	0x000000ff
        /*0320*/ 	.word	0x00000108
        /*0324*/ 	.short	0x0100
        /*0326*/ 	.byte	0x07
	.zero		1


	//   ....[32]....
        /*0328*/ 	.word	0x00000c40
        /*032c*/ 	.word	0x000000ff
        /*0330*/ 	.word	0x000000f0
        /*0334*/ 	.short	0x0100
        /*0336*/ 	.byte	0x07
	.zero		1


	//   ....[33]....
        /*0338*/ 	.word	0x00000c50
        /*033c*/ 	.word	0x000000ff
        /*0340*/ 	.word	0x00000110
        /*0344*/ 	.short	0x0100
        /*0346*/ 	.byte	0x07
	.zero		1


	//   ....[34]....
        /*0348*/ 	.word	0x00000c60
        /*034c*/ 	.word	0x000000ff
        /*0350*/ 	.word	0x000000f8
        /*0354*/ 	.short	0x0100
        /*0356*/ 	.byte	0x07
	.zero		1


	//   ....[35]....
        /*0358*/ 	.word	0x00000c70
        /*035c*/ 	.word	0x000000ff
        /*0360*/ 	.word	0x00000118
        /*0364*/ 	.short	0x0100
        /*0366*/ 	.byte	0x07
	.zero		1


	//   ....[36]....
        /*0368*/ 	.word	0x00000d60
        /*036c*/ 	.word	0x000000ff
        /*0370*/ 	.word	0x00000120
        /*0374*/ 	.short	0x0100
        /*0376*/ 	.byte	0x06
	.zero		1


	//   ....[37]....
        /*0378*/ 	.word	0x00000d70
        /*037c*/ 	.word	0x000000ff
        /*0380*/ 	.word	0x00000130
        /*0384*/ 	.short	0x0100
        /*0386*/ 	.byte	0x06
	.zero		1


	//   ....[38]....
        /*0388*/ 	.word	0x00000d80
        /*038c*/ 	.word	0x000000ff
        /*0390*/ 	.word	0x00000128
        /*0394*/ 	.short	0x0100
        /*0396*/ 	.byte	0x06
	.zero		1


	//   ....[39]....
        /*0398*/ 	.word	0x00000d90
        /*039c*/ 	.word	0x000000ff
        /*03a0*/ 	.word	0x00000138
        /*03a4*/ 	.short	0x0100
        /*03a6*/ 	.byte	0x06
	.zero		1


	//   ....[40]....
        /*03a8*/ 	.word	0x00000e90
        /*03ac*/ 	.word	0x000000ff
        /*03b0*/ 	.word	0x00000140
        /*03b4*/ 	.short	0x0100
        /*03b6*/ 	.byte	0x05
	.zero		1


	//   ....[41]....
        /*03b8*/ 	.word	0x00001960
        /*03bc*/ 	.word	0x00000003
        /*03c0*/ 	.word	0x00000130
        /*03c4*/ 	.short	0x010a
        /*03c6*/ 	.byte	0xff
	.zero		1


	//   ....[42]....
        /*03c8*/ 	.word	0x00001990
        /*03cc*/ 	.word	0x00000003
        /*03d0*/ 	.word	0x00000120
        /*03d4*/ 	.short	0x0101
        /*03d6*/ 	.byte	0xff
	.zero		1


	//   ....[43]....
        /*03d8*/ 	.word	0x00001a90
        /*03dc*/ 	.word	0x000000ff
        /*03e0*/ 	.word	0x00000038
        /*03e4*/ 	.short	0x010a
        /*03e6*/ 	.byte	0x08
	.zero		1


	//   ....[44]....
        /*03e8*/ 	.word	0x00001b60
        /*03ec*/ 	.word	0x000000ff
        /*03f0*/ 	.word	0x00000038
        /*03f4*/ 	.short	0x010a
        /*03f6*/ 	.byte	0x21
	.zero		1


	//   ....[45]....
        /*03f8*/ 	.word	0x00001d10
        /*03fc*/ 	.word	0x000000ff
        /*0400*/ 	.word	0x00000038
        /*0404*/ 	.short	0x010a
        /*0406*/ 	.byte	0x08
	.zero		1


	//   ....[46]....
        /*0408*/ 	.word	0x00001e20
        /*040c*/ 	.word	0x000000ff
        /*0410*/ 	.word	0x000000b8
        /*0414*/ 	.short	0x0101
        /*0416*/ 	.byte	0x04
	.zero		1


	//   ....[47]....
        /*0418*/ 	.word	0x00001e40
        /*041c*/ 	.word	0x000000ff
        /*0420*/ 	.word	0x00000038
        /*0424*/ 	.short	0x010a
        /*0426*/ 	.byte	0x08
	.zero		1


	//   ....[48]....
        /*0428*/ 	.word	0x00001ec0
        /*042c*/ 	.word	0x000000ff
        /*0430*/ 	.word	0x00000038
        /*0434*/ 	.short	0x010a
        /*0436*/ 	.byte	0x11
	.zero		1


	//   ....[49]....
        /*0438*/ 	.word	0x00002050
        /*043c*/ 	.word	0x000000ff
        /*0440*/ 	.word	0x00000038
        /*0444*/ 	.short	0x010a
        /*0446*/ 	.byte	0x08
	.zero		1


	//   ....[50]....
        /*0448*/ 	.word	0x000021b0
        /*044c*/ 	.word	0x00000002
        /*0450*/ 	.word	0x000000c0
        /*0454*/ 	.short	0x010a
        /*0456*/ 	.byte	0xff
	.zero		1


	//   ....[51]....
        /*0458*/ 	.word	0x00002270
        /*045c*/ 	.word	0x00000002
        /*0460*/ 	.word	0x00000000
        /*0464*/ 	.short	0x0101
        /*0466*/ 	.byte	0xff
	.zero		1


	//   ....[52]....
        /*0468*/ 	.word	0x000027d0
        /*046c*/ 	.word	0x000000ff
        /*0470*/ 	.word	0x00000000
        /*0474*/ 	.short	0x010a
        /*0476*/ 	.byte	0x05
	.zero		1


	//   ....[53]....
        /*0478*/ 	.word	0x00002860
        /*047c*/ 	.word	0x000000ff
        /*0480*/ 	.word	0x00000000
        /*0484*/ 	.short	0x010a
        /*0486*/ 	.byte	0x05
	.zero		1


	//   ....[54]....
        /*0488*/ 	.word	0x000028f0
        /*048c*/ 	.word	0x000000ff
        /*0490*/ 	.word	0x00000000
        /*0494*/ 	.short	0x010a
        /*0496*/ 	.byte	0x05
	.zero		1


	//   ....[55]....
        /*0498*/ 	.word	0x00002980
        /*049c*/ 	.word	0x000000ff
        /*04a0*/ 	.word	0x00000000
        /*04a4*/ 	.short	0x010a
        /*04a6*/ 	.byte	0x05
	.zero		1


	//   ....[56]....
        /*04a8*/ 	.word	0x00002a10
        /*04ac*/ 	.word	0x000000ff
        /*04b0*/ 	.word	0x00000000
        /*04b4*/ 	.short	0x010a
        /*04b6*/ 	.byte	0x05
	.zero		1


	//   ....[57]....
        /*04b8*/ 	.word	0x00002aa0
        /*04bc*/ 	.word	0x000000ff
        /*04c0*/ 	.word	0x00000000
        /*04c4*/ 	.short	0x010a
        /*04c6*/ 	.byte	0x05
	.zero		1


	//   ....[58]....
        /*04c8*/ 	.word	0x00002b40
        /*04cc*/ 	.word	0x00000000
        /*04d0*/ 	.word	0x00000000
        /*04d4*/ 	.short	0x010a
        /*04d6*/ 	.byte	0xff
	.zero		1


	//   ....[59]....
        /*04d8*/ 	.word	0x00002c70
        /*04dc*/ 	.word	0x00000000
        /*04e0*/ 	.word	0x00000120
        /*04e4*/ 	.short	0x010a
        /*04e6*/ 	.byte	0xff
	.zero		1


	//   ....[60]....
        /*04e8*/ 	.word	0x00002ce0
        /*04ec*/ 	.word	0x00000004
        /*04f0*/ 	.word	0x00000000
        /*04f4*/ 	.short	0x0101
        /*04f6*/ 	.byte	0xff
	.zero		1


	//   ....[61]....
        /*04f8*/ 	.word	0x00002d00
        /*04fc*/ 	.word	0x000000ff
        /*0500*/ 	.word	0x000000d0
        /*0504*/ 	.short	0x010a
        /*0506*/ 	.byte	0x05
	.zero		1


	//   ....[62]....
        /*0508*/ 	.word	0x00002e20
        /*050c*/ 	.word	0x00000000
        /*0510*/ 	.word	0x000000c0
        /*0514*/ 	.short	0x010a
        /*0516*/ 	.byte	0xff
	.zero		1


	//   ....[63]....
        /*0518*/ 	.word	0x00002f20
        /*051c*/ 	.word	0x00000000
        /*0520*/ 	.word	0x00000000
        /*0524*/ 	.short	0x0101
        /*0526*/ 	.byte	0xff
	.zero		1


	//   ....[64]....
        /*0528*/ 	.word	0x00002fb0
        /*052c*/ 	.word	0x000000ff
        /*0530*/ 	.word	0x000000d0
        /*0534*/ 	.short	0x0106
        /*0536*/ 	.byte	0x05
	.zero		1


	//   ....[65]....
        /*0538*/ 	.word	0x00002fd0
        /*053c*/ 	.word	0x000000ff
        /*0540*/ 	.word	0x000000d0
        /*0544*/ 	.short	0x010a
        /*0546*/ 	.byte	0x05
	.zero		1


	//   ....[66]....
        /*0548*/ 	.word	0x00003060
        /*054c*/ 	.word	0x000000ff
        /*0550*/ 	.word	0x000000d0
        /*0554*/ 	.short	0x0106
        /*0556*/ 	.byte	0x04
	.zero		1


	//   ....[67]....
        /*0558*/ 	.word	0x000030a0
        /*055c*/ 	.word	0x00000000
        /*0560*/ 	.word	0x000000d0
        /*0564*/ 	.short	0x010a
        /*0566*/ 	.byte	0xff
	.zero		1


	//   ....[68]....
        /*0568*/ 	.word	0x000032e0
        /*056c*/ 	.word	0x000000ff
        /*0570*/ 	.word	0x00000008
        /*0574*/ 	.short	0x010a
        /*0576*/ 	.byte	0x04
	.zero		1


	//   ....[69]....
        /*0578*/ 	.word	0x00003300
        /*057c*/ 	.word	0x000000ff
        /*0580*/ 	.word	0x00000008
        /*0584*/ 	.short	0x010a
        /*0586*/ 	.byte	0x04
	.zero		1


	//   ....[70]....
        /*0588*/ 	.word	0x00003490
        /*058c*/ 	.word	0x000000ff
        /*0590*/ 	.word	0x00000008
        /*0594*/ 	.short	0x010a
        /*0596*/ 	.byte	0x04
	.zero		1


	//   ....[71]....
        /*0598*/ 	.word	0x000034b0
        /*059c*/ 	.word	0x000000ff
        /*05a0*/ 	.word	0x00000008
        /*05a4*/ 	.short	0x010a
        /*05a6*/ 	.byte	0x04
	.zero		1


	//   ....[72]....
        /*05a8*/ 	.word	0x00003570
        /*05ac*/ 	.word	0x000000ff
        /*05b0*/ 	.word	0x00000000
        /*05b4*/ 	.short	0x0101
        /*05b6*/ 	.byte	0x05
	.zero		1


	//   ....[73]....
        /*05b8*/ 	.word	0x000038a0
        /*05bc*/ 	.word	0x00000000
        /*05c0*/ 	.word	0x000000c0
        /*05c4*/ 	.short	0x010a
        /*05c6*/ 	.byte	0xff
	.zero		1


	//   ....[74]....
        /*05c8*/ 	.word	0x00003960
        /*05cc*/ 	.word	0x00000000
        /*05d0*/ 	.word	0x00000000
        /*05d4*/ 	.short	0x0101
        /*05d6*/ 	.byte	0xff
	.zero		1


	//   ....[75]....
        /*05d8*/ 	.word	0x00003a20
        /*05dc*/ 	.word	0x000000ff
        /*05e0*/ 	.word	0x00000000
        /*05e4*/ 	.short	0x010a
        /*05e6*/ 	.byte	0x06
	.zero		1


	//   ....[76]....
        /*05e8*/ 	.word	0x00003a30
        /*05ec*/ 	.word	0x000000ff
        /*05f0*/ 	.word	0x00000100
        /*05f4*/ 	.short	0x010a
        /*05f6*/ 	.byte	0x07
	.zero		1


	//   ....[77]....
        /*05f8*/ 	.word	0x00003ae0
        /*05fc*/ 	.word	0x000000ff
        /*0600*/ 	.word	0x00000000
        /*0604*/ 	.short	0x010a
        /*0606*/ 	.byte	0x06
	.zero		1


	//   ....[78]....
        /*0608*/ 	.word	0x00003c10
        /*060c*/ 	.word	0x000000ff
        /*0610*/ 	.word	0x00000000
        /*0614*/ 	.short	0x010a
        /*0616*/ 	.byte	0x1e
	.zero		1


	//   ....[79]....
        /*0618*/ 	.word	0x00003f10
        /*061c*/ 	.word	0x000000ff
        /*0620*/ 	.word	0x00000000
        /*0624*/ 	.short	0x010a
        /*0626*/ 	.byte	0x07
	.zero		1


	//   ....[80]....
        /*0628*/ 	.word	0x00003fa0
        /*062c*/ 	.word	0x000000ff
        /*0630*/ 	.word	0x00000000
        /*0634*/ 	.short	0x010a
        /*0636*/ 	.byte	0x07
	.zero		1


	//   ....[81]....
        /*0638*/ 	.word	0x00004030
        /*063c*/ 	.word	0x000000ff
        /*0640*/ 	.word	0x00000000
        /*0644*/ 	.short	0x010a
        /*0646*/ 	.byte	0x07
	.zero		1


	//   ....[82]....
        /*0648*/ 	.word	0x000040d0
        /*064c*/ 	.word	0x00000000
        /*0650*/ 	.word	0x00000000
        /*0654*/ 	.short	0x010a
        /*0656*/ 	.byte	0xff
	.zero		1


	//   ....[83]....
        /*0658*/ 	.word	0x00004110
        /*065c*/ 	.word	0x00000000
        /*0660*/ 	.word	0x00000000
        /*0664*/ 	.short	0x010a
        /*0666*/ 	.byte	0xff
	.zero		1


	//   ....[84]....
        /*0668*/ 	.word	0x00004180
        /*066c*/ 	.word	0x000000ff
        /*0670*/ 	.word	0x00000000
        /*0674*/ 	.short	0x0101
        /*0676*/ 	.byte	0x06
	.zero		1


	//   ....[85]....
        /*0678*/ 	.word	0x000041c0
        /*067c*/ 	.word	0x000000ff
        /*0680*/ 	.word	0x00000140
        /*0684*/ 	.short	0x010a
        /*0686*/ 	.byte	0x05
	.zero		1


	//   ....[86]....
        /*0688*/ 	.word	0x00004210
        /*068c*/ 	.word	0x000000ff
        /*0690*/ 	.word	0x00000000
        /*0694*/ 	.short	0x0101
        /*0696*/ 	.byte	0x06
	.zero		1


	//   ....[87]....
        /*0698*/ 	.word	0x00004610
        /*069c*/ 	.word	0x00000000
        /*06a0*/ 	.word	0x000000c0
        /*06a4*/ 	.short	0x010a
        /*06a6*/ 	.byte	0xff
	.zero		1


	//   ....[88]....
        /*06a8*/ 	.word	0x000046d0
        /*06ac*/ 	.word	0x00000000
        /*06b0*/ 	.word	0x00000000
        /*06b4*/ 	.short	0x0101
        /*06b6*/ 	.byte	0xff
	.zero		1


	//   ....[89]....
        /*06b8*/ 	.word	0x000049f0
        /*06bc*/ 	.word	0x000000ff
        /*06c0*/ 	.word	0x000000b8
        /*06c4*/ 	.short	0x010a
        /*06c6*/ 	.byte	0x05
	.zero		1


	//   ....[90]....
        /*06c8*/ 	.word	0x00004bf0
        /*06cc*/ 	.word	0x000000ff
        /*06d0*/ 	.word	0x00000090
        /*06d4*/ 	.short	0x010a
        /*06d6*/ 	.byte	0x05
	.zero		1


	//   ....[91]....
        /*06d8*/ 	.word	0x00004de0
        /*06dc*/ 	.word	0x000000ff
        /*06e0*/ 	.word	0x00000070
        /*06e4*/ 	.short	0x010b
        /*06e6*/ 	.byte	0x05
	.zero		1


	//   ....[92]....
        /*06e8*/ 	.word	0x00004df0
        /*06ec*/ 	.word	0x000000ff
        /*06f0*/ 	.word	0x00000000
        /*06f4*/ 	.short	0x0101
        /*06f6*/ 	.byte	0x07
	.zero		1


	//   ....[93]....
        /*06f8*/ 	.word	0x00004e10
        /*06fc*/ 	.word	0x000000ff
        /*0700*/ 	.word	0x00000098
        /*0704*/ 	.short	0x010a
        /*0706*/ 	.byte	0x05
	.zero		1


	//   ....[94]....
        /*0708*/ 	.word	0x00004fc0
        /*070c*/ 	.word	0x000000ff
        /*0710*/ 	.word	0x00000078
        /*0714*/ 	.short	0x010b
        /*0716*/ 	.byte	0x05
	.zero		1


	//   ....[95]....
        /*0718*/ 	.word	0x00004fd0
        /*071c*/ 	.word	0x000000ff
        /*0720*/ 	.word	0x00000000
        /*0724*/ 	.short	0x0101
        /*0726*/ 	.byte	0x07
	.zero		1


	//   ....[96]....
        /*0728*/ 	.word	0x00004fe0
        /*072c*/ 	.word	0x000000ff
        /*0730*/ 	.word	0x000000a0
        /*0734*/ 	.short	0x010a
        /*0736*/ 	.byte	0x05
	.zero		1


	//   ....[97]....
        /*0738*/ 	.word	0x00005210
        /*073c*/ 	.word	0x000000ff
        /*0740*/ 	.word	0x00000080
        /*0744*/ 	.short	0x010b
        /*0746*/ 	.byte	0x05
	.zero		1


	//   ....[98]....
        /*0748*/ 	.word	0x00005280
        /*074c*/ 	.word	0x000000ff
        /*0750*/ 	.word	0x00000000
        /*0754*/ 	.short	0x0101
        /*0756*/ 	.byte	0x07
	.zero		1


	//   ....[99]....
        /*0758*/ 	.word	0x000052c0
        /*075c*/ 	.word	0x000000ff
        /*0760*/ 	.word	0x000000a8
        /*0764*/ 	.short	0x010a
        /*0766*/ 	.byte	0x05
	.zero		1


	//   ....[100]....
        /*0768*/ 	.word	0x000054f0
        /*076c*/ 	.word	0x000000ff
        /*0770*/ 	.word	0x00000088
        /*0774*/ 	.short	0x010b
        /*0776*/ 	.byte	0x05
	.zero		1


	//   ....[101]....
        /*0778*/ 	.word	0x00005510
        /*077c*/ 	.word	0x000000ff
        /*0780*/ 	.word	0x00000000
        /*0784*/ 	.short	0x0101
        /*0786*/ 	.byte	0x06
	.zero		1


	//   ....[102]....
        /*0788*/ 	.word	0x00005540
        /*078c*/ 	.word	0x000000ff
        /*0790*/ 	.word	0x00000090
        /*0794*/ 	.short	0x010a
        /*0796*/ 	.byte	0x05
	.zero		1


	//   ....[103]....
        /*0798*/ 	.word	0x00005560
        /*079c*/ 	.word	0x000000ff
        /*07a0*/ 	.word	0x00000098
        /*07a4*/ 	.short	0x010a
        /*07a6*/ 	.byte	0x05
	.zero		1


	//   ....[104]....
        /*07a8*/ 	.word	0x00005580
        /*07ac*/ 	.word	0x000000ff
        /*07b0*/ 	.word	0x000000a0
        /*07b4*/ 	.short	0x010a
        /*07b6*/ 	.byte	0x05
	.zero		1


	//   ....[105]....
        /*07b8*/ 	.word	0x000055c0
        /*07bc*/ 	.word	0x00000000
        /*07c0*/ 	.word	0x000000a8
        /*07c4*/ 	.short	0x010a
        /*07c6*/ 	.byte	0xff
	.zero		1


	//   ....[106]....
        /*07c8*/ 	.word	0x00005910
        /*07cc*/ 	.word	0x00000000
        /*07d0*/ 	.word	0x000000c0
        /*07d4*/ 	.short	0x010a
        /*07d6*/ 	.byte	0xff
	.zero		1


	//   ....[107]....
        /*07d8*/ 	.word	0x00005a20
        /*07dc*/ 	.word	0x00000000
        /*07e0*/ 	.word	0x00000000
        /*07e4*/ 	.short	0x0101
        /*07e6*/ 	.byte	0xff
	.zero		1


	//   ....[108]....
        /*07e8*/ 	.word	0x00006440
        /*07ec*/ 	.word	0x000000ff
        /*07f0*/ 	.word	0x00000070
        /*07f4*/ 	.short	0x010a
        /*07f6*/ 	.byte	0x30
	.zero		1


	//   ....[109]....
        /*07f8*/ 	.word	0x00006480
        /*07fc*/ 	.word	0x0000004a
        /*0800*/ 	.word	0x000000e0
        /*0804*/ 	.short	0x010a
        /*0806*/ 	.byte	0xff
	.zero		1


	//   ....[110]....
        /*0808*/ 	.word	0x00006590
        /*080c*/ 	.word	0x000000ff
        /*0810*/ 	.word	0x00000070
        /*0814*/ 	.short	0x010a
        /*0816*/ 	.byte	0x30
	.zero		1


	//   ....[111]....
        /*0818*/ 	.word	0x00006660
        /*081c*/ 	.word	0x0000004a
        /*0820*/ 	.word	0x000000e0
        /*0824*/ 	.short	0x010a
        /*0826*/ 	.byte	0xff
	.zero		1


	//   ....[112]....
        /*0828*/ 	.word	0x00006e10
        /*082c*/ 	.word	0x00000000
        /*0830*/ 	.word	0x00000000
        /*0834*/ 	.short	0x0101
        /*0836*/ 	.byte	0xff
	.zero		1


	//   ....[113]....
        /*0838*/ 	.word	0x00006e20
        /*083c*/ 	.word	0x00000003
        /*0840*/ 	.word	0x00000070
        /*0844*/ 	.short	0x010a
        /*0846*/ 	.byte	0xff
	.zero		1


	//   ....[114]....
        /*0848*/ 	.word	0x00006ee0
        /*084c*/ 	.word	0x00000003
        /*0850*/ 	.word	0x00000070
        /*0854*/ 	.short	0x010a
        /*0856*/ 	.byte	0xff
	.zero		1


	//   ....[115]....
        /*0858*/ 	.word	0x000076d0
        /*085c*/ 	.word	0x00000052
        /*0860*/ 	.word	0x00000000
        /*0864*/ 	.short	0x0101
        /*0866*/ 	.byte	0xff
	.zero		1


	//   ....[116]....
        /*0868*/ 	.word	0x000076f0
        /*086c*/ 	.word	0x00000053
        /*0870*/ 	.word	0x00000070
        /*0874*/ 	.short	0x010a
        /*0876*/ 	.byte	0xff
	.zero		1


	//   ....[117]....
        /*0878*/ 	.word	0x000077a0
        /*087c*/ 	.word	0x00000053
        /*0880*/ 	.word	0x00000070
        /*0884*/ 	.short	0x010a
        /*0886*/ 	.byte	0xff
	.zero		1


	//   ....[118]....
        /*0888*/ 	.word	0x00007f90
        /*088c*/ 	.word	0x00000052
        /*0890*/ 	.word	0x00000000
        /*0894*/ 	.short	0x0101
        /*0896*/ 	.byte	0xff
	.zero		1


	//   ....[119]....
        /*0898*/ 	.word	0x00007fb0
        /*089c*/ 	.word	0x00000058
        /*08a0*/ 	.word	0x00000070
        /*08a4*/ 	.short	0x010a
        /*08a6*/ 	.byte	0xff
	.zero		1


	//   ....[120]....
        /*08a8*/ 	.word	0x00008060
        /*08ac*/ 	.word	0x00000058
        /*08b0*/ 	.word	0x00000070
        /*08b4*/ 	.short	0x010a
        /*08b6*/ 	.byte	0xff
	.zero		1


	//   ....[121]....
        /*08b8*/ 	.word	0x00008310
        /*08bc*/ 	.word	0x0000004a
        /*08c0*/ 	.word	0x00000000
        /*08c4*/ 	.short	0x0101
        /*08c6*/ 	.byte	0xff
	.zero		1


	//   ....[122]....
        /*08c8*/ 	.word	0x000088a0
        /*08cc*/ 	.word	0x00000002
        /*08d0*/ 	.word	0x00000000
        /*08d4*/ 	.short	0x0101
        /*08d6*/ 	.byte	0xff
	.zero		1


	//   ....[123]....
        /*08d8*/ 	.word	0x00008b10
        /*08dc*/ 	.word	0x000000ff
        /*08e0*/ 	.word	0x00000000
        /*08e4*/ 	.short	0x0101
        /*08e6*/ 	.byte	0x04
	.zero		1


	//   ....[124]....
        /*08e8*/ 	.word	0x00008b30
        /*08ec*/ 	.word	0x00000003
        /*08f0*/ 	.word	0x00000130
        /*08f4*/ 	.short	0x010a
        /*08f6*/ 	.byte	0xff
	.zero		1


	//   ....[125]....
        /*08f8*/ 	.word	0x00008b90
        /*08fc*/ 	.word	0x00000002
        /*0900*/ 	.word	0x00000038
        /*0904*/ 	.short	0x010a
        /*0906*/ 	.byte	0xff
	.zero		1


	//   ....[126]....
        /*0908*/ 	.word	0x00008bf0
        /*090c*/ 	.word	0x00000002
        /*0910*/ 	.word	0x00000038
        /*0914*/ 	.short	0x010a
        /*0916*/ 	.byte	0xff
	.zero		1


	//   ....[127]....
        /*0918*/ 	.word	0x00008c40
        /*091c*/ 	.word	0x00000002
        /*0920*/ 	.word	0x000000c0
        /*0924*/ 	.short	0x010a
        /*0926*/ 	.byte	0xff
	.zero		1


	//   ....[128]....
        /*0928*/ 	.word	0x00008ca0
        /*092c*/ 	.word	0x00000000
        /*0930*/ 	.word	0x00000000
        /*0934*/ 	.short	0x010a
        /*0936*/ 	.byte	0xff
	.zero		1


	//   ....[129]....
        /*0938*/ 	.word	0x00008d00
        /*093c*/ 	.word	0x00000000
        /*0940*/ 	.word	0x00000000
        /*0944*/ 	.short	0x010a
        /*0946*/ 	.byte	0xff
	.zero		1


	//   ....[130]....
        /*0948*/ 	.word	0x00008d60
        /*094c*/ 	.word	0x00000000
        /*0950*/ 	.word	0x00000000
        /*0954*/ 	.short	0x010a
        /*0956*/ 	.byte	0xff
	.zero		1


	//   ....[131]....
        /*0958*/ 	.word	0x00008dc0
        /*095c*/ 	.word	0x00000000
        /*0960*/ 	.word	0x00000000
        /*0964*/ 	.short	0x010a
        /*0966*/ 	.byte	0xff
	.zero		1


	//   ....[132]....
        /*0968*/ 	.word	0x00008e20
        /*096c*/ 	.word	0x00000000
        /*0970*/ 	.word	0x00000000
        /*0974*/ 	.short	0x010a
        /*0976*/ 	.byte	0xff
	.zero		1


	//   ....[133]....
        /*0978*/ 	.word	0x00008e80
        /*097c*/ 	.word	0x00000000
        /*0980*/ 	.word	0x00000000
        /*0984*/ 	.short	0x010a
        /*0986*/ 	.byte	0xff
	.zero		1


	//   ....[134]....
        /*0988*/ 	.word	0x00008ed0
        /*098c*/ 	.word	0x00000000
        /*0990*/ 	.word	0x00000120
        /*0994*/ 	.short	0x010a
        /*0996*/ 	.byte	0xff
	.zero		1


	//   ....[135]....
        /*0998*/ 	.word	0x00008f30
        /*099c*/ 	.word	0x00000000
        /*09a0*/ 	.word	0x000000d0
        /*09a4*/ 	.short	0x010a
        /*09a6*/ 	.byte	0xff
	.zero		1


	//   ....[136]....
        /*09a8*/ 	.word	0x00008f80
        /*09ac*/ 	.word	0x00000000
        /*09b0*/ 	.word	0x000000c0
        /*09b4*/ 	.short	0x010a
        /*09b6*/ 	.byte	0xff
	.zero		1


	//   ....[137]....
        /*09b8*/ 	.word	0x00008fe0
        /*09bc*/ 	.word	0x00000000
        /*09c0*/ 	.word	0x000000d0
        /*09c4*/ 	.short	0x010a
        /*09c6*/ 	.byte	0xff
	.zero		1


	//   ....[138]....
        /*09c8*/ 	.word	0x00009040
        /*09cc*/ 	.word	0x00000004
        /*09d0*/ 	.word	0x00000008
        /*09d4*/ 	.short	0x010a
        /*09d6*/ 	.byte	0xff
	.zero		1


	//   ....[139]....
        /*09d8*/ 	.word	0x00009120
        /*09dc*/ 	.word	0x00000002
        /*09e0*/ 	.word	0x00000008
        /*09e4*/ 	.short	0x010a
        /*09e6*/ 	.byte	0xff
	.zero		1


	//   ....[140]....
        /*09e8*/ 	.word	0x00009170
        /*09ec*/ 	.word	0x00000000
        /*09f0*/ 	.word	0x000000c0
        /*09f4*/ 	.short	0x010a
        /*09f6*/ 	.byte	0xff
	.zero		1


	//   ....[141]....
        /*09f8*/ 	.word	0x000091d0
        /*09fc*/ 	.word	0x00000000
        /*0a00*/ 	.word	0x00000100
        /*0a04*/ 	.short	0x010a
        /*0a06*/ 	.byte	0xff
	.zero		1


	//   ....[142]....
        /*0a08*/ 	.word	0x00009230
        /*0a0c*/ 	.word	0x00000000
        /*0a10*/ 	.word	0x00000000
        /*0a14*/ 	.short	0x010a
        /*0a16*/ 	.byte	0xff
	.zero		1


	//   ....[143]....
        /*0a18*/ 	.word	0x00009290
        /*0a1c*/ 	.word	0x00000000
        /*0a20*/ 	.word	0x00000000
        /*0a24*/ 	.short	0x010a
        /*0a26*/ 	.byte	0xff
	.zero		1


	//   ....[144]....
        /*0a28*/ 	.word	0x000092f0
        /*0a2c*/ 	.word	0x00000000
        /*0a30*/ 	.word	0x00000000
        /*0a34*/ 	.short	0x010a
        /*0a36*/ 	.byte	0xff
	.zero		1


	//   ....[145]....
        /*0a38*/ 	.word	0x00009350
        /*0a3c*/ 	.word	0x00000000
        /*0a40*/ 	.word	0x00000000
        /*0a44*/ 	.short	0x010a
        /*0a46*/ 	.byte	0xff
	.zero		1


	//   ....[146]....
        /*0a48*/ 	.word	0x000093b0
        /*0a4c*/ 	.word	0x00000000
        /*0a50*/ 	.word	0x00000140
        /*0a54*/ 	.short	0x010a
        /*0a56*/ 	.byte	0xff
	.zero		1


	//   ....[147]....
        /*0a58*/ 	.word	0x00009400
        /*0a5c*/ 	.word	0x00000000
        /*0a60*/ 	.word	0x000000c0
        /*0a64*/ 	.short	0x010a
        /*0a66*/ 	.byte	0xff
	.zero		1


	//   ....[148]....
        /*0a68*/ 	.word	0x00009460
        /*0a6c*/ 	.word	0x00000000
        /*0a70*/ 	.word	0x000000b8
        /*0a74*/ 	.short	0x010a
        /*0a76*/ 	.byte	0xff
	.zero		1


	//   ....[149]....
        /*0a78*/ 	.word	0x000094c0
        /*0a7c*/ 	.word	0x00000003
        /*0a80*/ 	.word	0x00000090
        /*0a84*/ 	.short	0x010a
        /*0a86*/ 	.byte	0xff
	.zero		1


	//   ....[150]....
        /*0a88*/ 	.word	0x00009520
        /*0a8c*/ 	.word	0x00000003
        /*0a90*/ 	.word	0x00000098
        /*0a94*/ 	.short	0x010a
        /*0a96*/ 	.byte	0xff
	.zero		1


	//   ....[151]....
        /*0a98*/ 	.word	0x00009580
        /*0a9c*/ 	.word	0x00000003
        /*0aa0*/ 	.word	0x000000a0
        /*0aa4*/ 	.short	0x010a
        /*0aa6*/ 	.byte	0xff
	.zero		1


	//   ....[152]....
        /*0aa8*/ 	.word	0x000095e0
        /*0aac*/ 	.word	0x00000003
        /*0ab0*/ 	.word	0x000000a8
        /*0ab4*/ 	.short	0x010a
        /*0ab6*/ 	.byte	0xff
	.zero		1


	//   ....[153]....
        /*0ab8*/ 	.word	0x00009640
        /*0abc*/ 	.word	0x00000000
        /*0ac0*/ 	.word	0x00000090
        /*0ac4*/ 	.short	0x010a
        /*0ac6*/ 	.byte	0xff
	.zero		1


	//   ....[154]....
        /*0ac8*/ 	.word	0x000096a0
        /*0acc*/ 	.word	0x00000000
        /*0ad0*/ 	.word	0x00000098
        /*0ad4*/ 	.short	0x010a
        /*0ad6*/ 	.byte	0xff
	.zero		1


	//   ....[155]....
        /*0ad8*/ 	.word	0x00009700
        /*0adc*/ 	.word	0x00000000
        /*0ae0*/ 	.word	0x000000a0
        /*0ae4*/ 	.short	0x010a
        /*0ae6*/ 	.byte	0xff
	.zero		1


	//   ....[156]....
        /*0ae8*/ 	.word	0x00009750
        /*0aec*/ 	.word	0x00000000
        /*0af0*/ 	.word	0x000000c0
        /*0af4*/ 	.short	0x010a
        /*0af6*/ 	.byte	0xff
	.zero		1


	//   ....[157]....
        /*0af8*/ 	.word	0x000097b0
        /*0afc*/ 	.word	0x00000000
        /*0b00*/ 	.word	0x00000070
        /*0b04*/ 	.short	0x010a
        /*0b06*/ 	.byte	0xff
	.zero		1


	//   ....[158]....
        /*0b08*/ 	.word	0x00009800
        /*0b0c*/ 	.word	0x0000004a
        /*0b10*/ 	.word	0x000000e0
        /*0b14*/ 	.short	0x010a
        /*0b16*/ 	.byte	0xff
	.zero		1


	//   ....[159]....
        /*0b18*/ 	.word	0x00009850
        /*0b1c*/ 	.word	0x00000003
        /*0b20*/ 	.word	0x00000070
        /*0b24*/ 	.short	0x010a
        /*0b26*/ 	.byte	0xff
	.zero		1


	//   ....[160]....
        /*0b28*/ 	.word	0x000098a0
        /*0b2c*/ 	.word	0x00000053
        /*0b30*/ 	.word	0x00000070
        /*0b34*/ 	.short	0x010a
        /*0b36*/ 	.byte	0xff
	.zero		1


	//   ....[161]....
        /*0b38*/ 	.word	0x000098f0
        /*0b3c*/ 	.word	0x00000058
        /*0b40*/ 	.word	0x00000070
        /*0b44*/ 	.short	0x010a
        /*0b46*/ 	.byte	0xff
	.zero		1


	//----- nvinfo : EIATTR_NUM_MBARRIERS
	.align		4
.L_47:
        /*0b48*/ 	.byte	0x03, 0x38
        /*0b4a*/ 	.short	0x0029


	//----- nvinfo : EIATTR_EXIT_INSTR_OFFSETS
	.align		4
        /*0b4c*/ 	.byte	0x04, 0x1c
        /*0b4e*/ 	.short	(.L_49 - .L_48)


	//   ....[0]....
.L_48:
        /*0b50*/ 	.word	0x00002b70


	//   ....[1]....
        /*0b54*/ 	.word	0x00003070


	//   ....[2]....
        /*0b58*/ 	.word	0x000030d0


	//   ....[3]....
        /*0b5c*/ 	.word	0x00004440


	//   ....[4]....
        /*0b60*/ 	.word	0x000055f0


	//   ....[5]....
        /*0b64*/ 	.word	0x00005630


	//   ....[6]....
        /*0b68*/ 	.word	0x00008a00


	//   ....[7]....
        /*0b6c*/ 	.word	0x00008a80


	//   ....[8]....
        /*0b70*/ 	.word	0x00008ab0


	//   ....[9]....
        /*0b74*/ 	.word	0x00008b20


	//----- nvinfo : EIATTR_MAX_THREADS
	.align		4
.L_49:
        /*0b78*/ 	.byte	0x04, 0x05
        /*0b7a*/ 	.short	(.L_51 - .L_50)
.L_50:
        /*0b7c*/ 	.word	0x00000100
        /*0b80*/ 	.word	0x00000001
        /*0b84*/ 	.word	0x00000001


	//----- nvinfo : EIATTR_CRS_STACK_SIZE
	.align		4
.L_51:
        /*0b88*/ 	.byte	0x04, 0x1e
        /*0b8a*/ 	.short	(.L_53 - .L_52)
.L_52:
        /*0b8c*/ 	.word	0x00000000


	//----- nvinfo : EIATTR_CBANK_PARAM_SIZE
	.align		4
.L_53:
        /*0b90*/ 	.byte	0x03, 0x19
        /*0b92*/ 	.short	0x0800


	//----- nvinfo : EIATTR_PARAM_CBANK
	.align		4
        /*0b94*/ 	.byte	0x04, 0x0a
        /*0b96*/ 	.short	(.L_55 - .L_54)
	.align		4
.L_54:
        /*0b98*/ 	.word	index@(.nv.constant0._ZN7cutlass13device_kernelINS_4gemm6kernel13GemmUniversalIN4cute5tupleIJiiiiEEENS1_10collective13CollectiveMmaINS1_35MainloopSm100TmaUmmaWarpSpecializedILi7ELi2ELi4ENS5_IJNS4_1CILi2EEESB_NSA_ILi1EEEEEEEENS5_IJNSA_ILi128EEESF_NSA_ILi64EEEEEENS_6half_tENS5_IJSC_llEEESI_NS5_IJlSC_lEEENS4_8TiledMMAINS4_8MMA_AtomIJNS4_26SM100_MMA_F16BF16_2x1SM_SSISI_SI_fLi128ELi128ELNS4_4UMMA5MajorE1ELSP_0ELNSO_7ScaleInE0ELSQ_0EEEEEENS4_6LayoutINS5_IJSC_SC_SC_EEENS5_IJNSA_ILi0EEESV_SV_EEEEENS5_IJNS4_10UnderscoreESY_SY_EEEEENS4_28SM100_TMA_2SM_LOAD_MULTICASTENS4_14ComposedLayoutINS4_7SwizzleILi3ELi4ELi3EEENS4_18smem_ptr_flag_bitsILi16EEENST_INS5_IJSG_NSA_ILi8EEEEEENS5_IJSC_SG_EEEEEEEvNS4_8identityENS4_18SM100_TMA_2SM_LOADENS12_IS14_S16_NST_INS5_IJS17_SG_EEENS5_IJSG_SC_EEEEEEEvS1C_EENS_8epilogue10collective18CollectiveEpilogueINS1J_23Sm100TmaWarpSpecializedILi4ELi2ELi16ELb1ELb0EEEJNS5_IJSG_SF_SG_EEENS5_IJNST_ISG_SC_EENST_INS5_IJNSA_ILi16EEESB_EEES19_EEEEESI_SK_SI_SK_NS1J_6fusion15FusionCallbacksIS1N_NS1U_17LinearCombinationISI_fSI_fLNS_15FloatRoundStyleE2EEES1O_S1T_JEEENS4_5SM1004TMEM4LOAD26SM100_TMEM_LOAD_32dp32b16xENS4_13SM90_TMA_LOADENS12_INS13_ILi1ELi4ELi3EEES16_NST_INS5_IJS17_S1Q_EEENS5_IJS1Q_SC_EEEEEEENS4_39AutoVectorizingCopyWithAssumedAlignmentILi128EEENS4_14SM90_TMA_STOREES29_S2B_S2B_EEEvvEEEEvNT_6ParamsE)
        /*0b9c*/ 	.short	0x0380
        /*0b9e*/ 	.short	0x0800


	//----- nvinfo : EIATTR_SW_WAR
	.align		4
.L_55:
        /*0ba0*/ 	.byte	0x04, 0x36
        /*0ba2*/ 	.short	(.L_57 - .L_56)
.L_56:
        /*0ba4*/ 	.word	0x00000008
.L_57:


//--------------------- .nv.callgraph             --------------------------
	.section	.nv.callgraph,"",@"SHT_CUDA_CALLGRAPH"
	.align	4
	.sectionentsize	8
	.align		4
        /*0000*/ 	.word	0x00000000
	.align		4
        /*0004*/ 	.word	0xffffffff
	.align		4
        /*0008*/ 	.word	index@(_ZN7cutlass13device_kernelINS_4gemm6kernel13GemmUniversalIN4cute5tupleIJiiiiEEENS1_10collective13CollectiveMmaINS1_35MainloopSm100TmaUmmaWarpSpecializedILi7ELi2ELi4ENS5_IJNS4_1CILi2EEESB_NSA_ILi1EEEEEEEENS5_IJNSA_ILi128EEESF_NSA_ILi64EEEEEENS_6half_tENS5_IJSC_llEEESI_NS5_IJlSC_lEEENS4_8TiledMMAINS4_8MMA_AtomIJNS4_26SM100_MMA_F16BF16_2x1SM_SSISI_SI_fLi128ELi128ELNS4_4UMMA5MajorE1ELSP_0ELNSO_7ScaleInE0ELSQ_0EEEEEENS4_6LayoutINS5_IJSC_SC_SC_EEENS5_IJNSA_ILi0EEESV_SV_EEEEENS5_IJNS4_10UnderscoreESY_SY_EEEEENS4_28SM100_TMA_2SM_LOAD_MULTICASTENS4_14ComposedLayoutINS4_7SwizzleILi3ELi4ELi3EEENS4_18smem_ptr_flag_bitsILi16EEENST_INS5_IJSG_NSA_ILi8EEEEEENS5_IJSC_SG_EEEEEEEvNS4_8identityENS4_18SM100_TMA_2SM_LOADENS12_IS14_S16_NST_INS5_IJS17_SG_EEENS5_IJSG_SC_EEEEEEEvS1C_EENS_8epilogue10collective18CollectiveEpilogueINS1J_23Sm100TmaWarpSpecializedILi4ELi2ELi16ELb1ELb0EEEJNS5_IJSG_SF_SG_EEENS5_IJNST_ISG_SC_EENST_INS5_IJNSA_ILi16EEESB_EEES19_EEEEESI_SK_SI_SK_NS1J_6fusion15FusionCallbacksIS1N_NS1U_17LinearCombinationISI_fSI_fLNS_15FloatRoundStyleE2EEES1O_S1T_JEEENS4_5SM1004TMEM4LOAD26SM100_TMEM_LOAD_32dp32b16xENS4_13SM90_TMA_LOADENS12_INS13_ILi1ELi4ELi3EEES16_NST_INS5_IJS17_S1Q_EEENS5_IJS1Q_SC_EEEEEEENS4_39AutoVectorizingCopyWithAssumedAlignmentILi128EEENS4_14SM90_TMA_STOREES29_S2B_S2B_EEEvvEEEEvNT_6ParamsE)
	.align		4
        /*000c*/ 	.word	index@(__assertfail)
	.align		4
        /*0010*/ 	.word	0x00000000
	.align		4
        /*0014*/ 	.word	0xfffffffe
	.align		4
        /*0018*/ 	.word	0x00000000
	.align		4
        /*001c*/ 	.word	0xfffffffd
	.align		4
        /*0020*/ 	.word	0x00000000
	.align		4
        /*0024*/ 	.word	0xfffffffc


//--------------------- .nv.constant4             --------------------------
	.section	.nv.constant4,"a",@progbits
	.align	8
	.align		8
.nv.constant4:
        /*0000*/ 	.dword	__assertfail
	.align		8
        /*0008*/ 	.dword	__unnamed_1
	.align		8
        /*0010*/ 	.dword	__unnamed_2
	.align		8
        /*0018*/ 	.dword	_ZN40_INTERNAL_a96b6c1c_4_k_cu_b6665fdc_369664cuda3std3__45__cpo5beginE
	.align		8
        /*0020*/ 	.dword	_ZN40_INTERNAL_a96b6c1c_4_k_cu_b6665fdc_369664cuda3std3__45__cpo3endE
	.align		8
        /*0028*/ 	.dword	_ZN40_INTERNAL_a96b6c1c_4_k_cu_b6665fdc_369664cuda3std3__45__cpo6cbeginE
	.align		8
        /*0030*/ 	.dword	_ZN40_INTERNAL_a96b6c1c_4_k_cu_b6665fdc_369664cuda3std3__45__cpo4cendE
	.align		8
        /*0038*/ 	.dword	_ZN40_INTERNAL_a96b6c1c_4_k_cu_b6665fdc_369664cuda3std3__442_GLOBAL__N__a96b6c1c_4_k_cu_b6665fdc_369666ignoreE
	.align		8
        /*0040*/ 	.dword	_ZN40_INTERNAL_a96b6c1c_4_k_cu_b6665fdc_369664cuda3std3__419piecewise_constructE
	.align		8
        /*0048*/ 	.dword	_ZN40_INTERNAL_a96b6c1c_4_k_cu_b6665fdc_369664cuda3std3__48in_placeE
	.align		8
        /*0050*/ 	.dword	_ZN40_INTERNAL_a96b6c1c_4_k_cu_b6665fdc_369664cuda3std6ranges3__45__cpo4swapE
	.align		8
        /*0058*/ 	.dword	_ZN40_INTERNAL_a96b6c1c_4_k_cu_b6665fdc_369664cuda3std6ranges3__45__cpo9iter_moveE
	.align		8
        /*0060*/ 	.dword	_ZN40_INTERNAL_a96b6c1c_4_k_cu_b6665fdc_369664cute7productE
	.align		8
        /*0068*/ 	.dword	_ZN40_INTERNAL_a96b6c1c_4_k_cu_b6665fdc_369664cute1_E
	.align		8
        /*0070*/ 	.dword	$str$25
	.align		8
        /*0078*/ 	.dword	$str$26
	.align		8
        /*0080*/ 	.dword	$str$27
	.align		8
        /*0088*/ 	.dword	$str$28


//--------------------- .text._ZN7cutlass13device_kernelINS_4gemm6kernel13GemmUniversalIN4cute5tupleIJiiiiEEENS1_10collective13CollectiveMmaINS1_35MainloopSm100TmaUmmaWarpSpecializedILi7ELi2ELi4ENS5_IJNS4_1CILi2EEESB_NSA_ILi1EEEEEEEENS5_IJNSA_ILi128EEESF_NSA_ILi64EEEEEENS_6half_tENS5_IJSC_llEEESI_NS5_IJlSC_lEEENS4_8TiledMMAINS4_8MMA_AtomIJNS4_26SM100_MMA_F16BF16_2x1SM_SSISI_SI_fLi128ELi128ELNS4_4UMMA5MajorE1ELSP_0ELNSO_7ScaleInE0ELSQ_0EEEEEENS4_6LayoutINS5_IJSC_SC_SC_EEENS5_IJNSA_ILi0EEESV_SV_EEEEENS5_IJNS4_10UnderscoreESY_SY_EEEEENS4_28SM100_TMA_2SM_LOAD_MULTICASTENS4_14ComposedLayoutINS4_7SwizzleILi3ELi4ELi3EEENS4_18smem_ptr_flag_bitsILi16EEENST_INS5_IJSG_NSA_ILi8EEEEEENS5_IJSC_SG_EEEEEEEvNS4_8identityENS4_18SM100_TMA_2SM_LOADENS12_IS14_S16_NST_INS5_IJS17_SG_EEENS5_IJSG_SC_EEEEEEEvS1C_EENS_8epilogue10collective18CollectiveEpilogueINS1J_23Sm100TmaWarpSpecializedILi4ELi2ELi16ELb1ELb0EEEJNS5_IJSG_SF_SG_EEENS5_IJNST_ISG_SC_EENST_INS5_IJNSA_ILi16EEESB_EEES19_EEEEESI_SK_SI_SK_NS1J_6fusion15FusionCallbacksIS1N_NS1U_17LinearCombinationISI_fSI_fLNS_15FloatRoundStyleE2EEES1O_S1T_JEEENS4_5SM1004TMEM4LOAD26SM100_TMEM_LOAD_32dp32b16xENS4_13SM90_TMA_LOADENS12_INS13_ILi1ELi4ELi3EEES16_NST_INS5_IJS17_S1Q_EEENS5_IJS1Q_SC_EEEEEEENS4_39AutoVectorizingCopyWithAssumedAlignmentILi128EEENS4_14SM90_TMA_STOREES29_S2B_S2B_EEEvvEEEEvNT_6ParamsE --------------------------
	.section	.text._ZN7cutlass13device_kernelINS_4gemm6kernel13GemmUniversalIN4cute5tupleIJiiiiEEENS1_10collective13CollectiveMmaINS1_35MainloopSm100TmaUmmaWarpSpecializedILi7ELi2ELi4ENS5_IJNS4_1CILi2EEESB_NSA_ILi1EEEEEEEENS5_IJNSA_ILi128EEESF_NSA_ILi64EEEEEENS_6half_tENS5_IJSC_llEEESI_NS5_IJlSC_lEEENS4_8TiledMMAINS4_8MMA_AtomIJNS4_26SM100_MMA_F16BF16_2x1SM_SSISI_SI_fLi128ELi128ELNS4_4UMMA5MajorE1ELSP_0ELNSO_7ScaleInE0ELSQ_0EEEEEENS4_6LayoutINS5_IJSC_SC_SC_EEENS5_IJNSA_ILi0EEESV_SV_EEEEENS5_IJNS4_10UnderscoreESY_SY_EEEEENS4_28SM100_TMA_2SM_LOAD_MULTICASTENS4_14ComposedLayoutINS4_7SwizzleILi3ELi4ELi3EEENS4_18smem_ptr_flag_bitsILi16EEENST_INS5_IJSG_NSA_ILi8EEEEEENS5_IJSC_SG_EEEEEEEvNS4_8identityENS4_18SM100_TMA_2SM_LOADENS12_IS14_S16_NST_INS5_IJS17_SG_EEENS5_IJSG_SC_EEEEEEEvS1C_EENS_8epilogue10collective18CollectiveEpilogueINS1J_23Sm100TmaWarpSpecializedILi4ELi2ELi16ELb1ELb0EEEJNS5_IJSG_SF_SG_EEENS5_IJNST_ISG_SC_EENST_INS5_IJNSA_ILi16EEESB_EEES19_EEEEESI_SK_SI_SK_NS1J_6fusion15FusionCallbacksIS1N_NS1U_17LinearCombinationISI_fSI_fLNS_15FloatRoundStyleE2EEES1O_S1T_JEEENS4_5SM1004TMEM4LOAD26SM100_TMEM_LOAD_32dp32b16xENS4_13SM90_TMA_LOADENS12_INS13_ILi1ELi4ELi3EEES16_NST_INS5_IJS17_S1Q_EEENS5_IJS1Q_SC_EEEEEEENS4_39AutoVectorizingCopyWithAssumedAlignmentILi128EEENS4_14SM90_TMA_STOREES29_S2B_S2B_EEEvvEEEEvNT_6ParamsE,"ax",@progbits
	.align	128
.text._ZN7cutlass13device_kernelINS_4gemm6kernel13GemmUniversalIN4cute5tupleIJiiiiEEENS1_10collective13CollectiveMmaINS1_35MainloopSm100TmaUmmaWarpSpecializedILi7ELi2ELi4ENS5_IJNS4_1CILi2EEESB_NSA_ILi1EEEEEEEENS5_IJNSA_ILi128EEESF_NSA_ILi64EEEEEENS_6half_tENS5_IJSC_llEEESI_NS5_IJlSC_lEEENS4_8TiledMMAINS4_8MMA_AtomIJNS4_26SM100_MMA_F16BF16_2x1SM_SSISI_SI_fLi128ELi128ELNS4_4UMMA5MajorE1ELSP_0ELNSO_7ScaleInE0ELSQ_0EEEEEENS4_6LayoutINS5_IJSC_SC_SC_EEENS5_IJNSA_ILi0EEESV_SV_EEEEENS5_IJNS4_10UnderscoreESY_SY_EEEEENS4_28SM100_TMA_2SM_LOAD_MULTICASTENS4_14ComposedLayoutINS4_7SwizzleILi3ELi4ELi3EEENS4_18smem_ptr_flag_bitsILi16EEENST_INS5_IJSG_NSA_ILi8EEEEEENS5_IJSC_SG_EEEEEEEvNS4_8identityENS4_18SM100_TMA_2SM_LOADENS12_IS14_S16_NST_INS5_IJS17_SG_EEENS5_IJSG_SC_EEEEEEEvS1C_EENS_8epilogue10collective18CollectiveEpilogueINS1J_23Sm100TmaWarpSpecializedILi4ELi2ELi16ELb1ELb0EEEJNS5_IJSG_SF_SG_EEENS5_IJNST_ISG_SC_EENST_INS5_IJNSA_ILi16EEESB_EEES19_EEEEESI_SK_SI_SK_NS1J_6fusion15FusionCallbacksIS1N_NS1U_17LinearCombinationISI_fSI_fLNS_15FloatRoundStyleE2EEES1O_S1T_JEEENS4_5SM1004TMEM4LOAD26SM100_TMEM_LOAD_32dp32b16xENS4_13SM90_TMA_LOADENS12_INS13_ILi1ELi4ELi3EEES16_NST_INS5_IJS17_S1Q_EEENS5_IJS1Q_SC_EEEEEEENS4_39AutoVectorizingCopyWithAssumedAlignmentILi128EEENS4_14SM90_TMA_STOREES29_S2B_S2B_EEEvvEEEEvNT_6ParamsE:
        .type           _ZN7cutlass13device_kernelINS_4gemm6kernel13GemmUniversalIN4cute5tupleIJiiiiEEENS1_10collective13CollectiveMmaINS1_35MainloopSm100TmaUmmaWarpSpecializedILi7ELi2ELi4ENS5_IJNS4_1CILi2EEESB_NSA_ILi1EEEEEEEENS5_IJNSA_ILi128EEESF_NSA_ILi64EEEEEENS_6half_tENS5_IJSC_llEEESI_NS5_IJlSC_lEEENS4_8TiledMMAINS4_8MMA_AtomIJNS4_26SM100_MMA_F16BF16_2x1SM_SSISI_SI_fLi128ELi128ELNS4_4UMMA5MajorE1ELSP_0ELNSO_7ScaleInE0ELSQ_0EEEEEENS4_6LayoutINS5_IJSC_SC_SC_EEENS5_IJNSA_ILi0EEESV_SV_EEEEENS5_IJNS4_10UnderscoreESY_SY_EEEEENS4_28SM100_TMA_2SM_LOAD_MULTICASTENS4_14ComposedLayoutINS4_7SwizzleILi3ELi4ELi3EEENS4_18smem_ptr_flag_bitsILi16EEENST_INS5_IJSG_NSA_ILi8EEEEEENS5_IJSC_SG_EEEEEEEvNS4_8identityENS4_18SM100_TMA_2SM_LOADENS12_IS14_S16_NST_INS5_IJS17_SG_EEENS5_IJSG_SC_EEEEEEEvS1C_EENS_8epilogue10collective18CollectiveEpilogueINS1J_23Sm100TmaWarpSpecializedILi4ELi2ELi16ELb1ELb0EEEJNS5_IJSG_SF_SG_EEENS5_IJNST_ISG_SC_EENST_INS5_IJNSA_ILi16EEESB_EEES19_EEEEESI_SK_SI_SK_NS1J_6fusion15FusionCallbacksIS1N_NS1U_17LinearCombinationISI_fSI_fLNS_15FloatRoundStyleE2EEES1O_S1T_JEEENS4_5SM1004TMEM4LOAD26SM100_TMEM_LOAD_32dp32b16xENS4_13SM90_TMA_LOADENS12_INS13_ILi1ELi4ELi3EEES16_NST_INS5_IJS17_S1Q_EEENS5_IJS1Q_SC_EEEEEEENS4_39AutoVectorizingCopyWithAssumedAlignmentILi128EEENS4_14SM90_TMA_STOREES29_S2B_S2B_EEEvvEEEEvNT_6ParamsE,@function
        .size           _ZN7cutlass13device_kernelINS_4gemm6kernel13GemmUniversalIN4cute5tupleIJiiiiEEENS1_10collective13CollectiveMmaINS1_35MainloopSm100TmaUmmaWarpSpecializedILi7ELi2ELi4ENS5_IJNS4_1CILi2EEESB_NSA_ILi1EEEEEEEENS5_IJNSA_ILi128EEESF_NSA_ILi64EEEEEENS_6half_tENS5_IJSC_llEEESI_NS5_IJlSC_lEEENS4_8TiledMMAINS4_8MMA_AtomIJNS4_26SM100_MMA_F16BF16_2x1SM_SSISI_SI_fLi128ELi128ELNS4_4UMMA5MajorE1ELSP_0ELNSO_7ScaleInE0ELSQ_0EEEEEENS4_6LayoutINS5_IJSC_SC_SC_EEENS5_IJNSA_ILi0EEESV_SV_EEEEENS5_IJNS4_10UnderscoreESY_SY_EEEEENS4_28SM100_TMA_2SM_LOAD_MULTICASTENS4_14ComposedLayoutINS4_7SwizzleILi3ELi4ELi3EEENS4_18smem_ptr_flag_bitsILi16EEENST_INS5_IJSG_NSA_ILi8EEEEEENS5_IJSC_SG_EEEEEEEvNS4_8identityENS4_18SM100_TMA_2SM_LOADENS12_IS14_S16_NST_INS5_IJS17_SG_EEENS5_IJSG_SC_EEEEEEEvS1C_EENS_8epilogue10collective18CollectiveEpilogueINS1J_23Sm100TmaWarpSpecializedILi4ELi2ELi16ELb1ELb0EEEJNS5_IJSG_SF_SG_EEENS5_IJNST_ISG_SC_EENST_INS5_IJNSA_ILi16EEESB_EEES19_EEEEESI_SK_SI_SK_NS1J_6fusion15FusionCallbacksIS1N_NS1U_17LinearCombinationISI_fSI_fLNS_15FloatRoundStyleE2EEES1O_S1T_JEEENS4_5SM1004TMEM4LOAD26SM100_TMEM_LOAD_32dp32b16xENS4_13SM90_TMA_LOADENS12_INS13_ILi1ELi4ELi3EEES16_NST_INS5_IJS17_S1Q_EEENS5_IJS1Q_SC_EEEEEEENS4_39AutoVectorizingCopyWithAssumedAlignmentILi128EEENS4_14SM90_TMA_STOREES29_S2B_S2B_EEEvvEEEEvNT_6ParamsE,(.L_x_206 - _ZN7cutlass13device_kernelINS_4gemm6kernel13GemmUniversalIN4cute5tupleIJiiiiEEENS1_10collective13CollectiveMmaINS1_35MainloopSm100TmaUmmaWarpSpecializedILi7ELi2ELi4ENS5_IJNS4_1CILi2EEESB_NSA_ILi1EEEEEEEENS5_IJNSA_ILi128EEESF_NSA_ILi64EEEEEENS_6half_tENS5_IJSC_llEEESI_NS5_IJlSC_lEEENS4_8TiledMMAINS4_8MMA_AtomIJNS4_26SM100_MMA_F16BF16_2x1SM_SSISI_SI_fLi128ELi128ELNS4_4UMMA5MajorE1ELSP_0ELNSO_7ScaleInE0ELSQ_0EEEEEENS4_6LayoutINS5_IJSC_SC_SC_EEENS5_IJNSA_ILi0EEESV_SV_EEEEENS5_IJNS4_10UnderscoreESY_SY_EEEEENS4_28SM100_TMA_2SM_LOAD_MULTICASTENS4_14ComposedLayoutINS4_7SwizzleILi3ELi4ELi3EEENS4_18smem_ptr_flag_bitsILi16EEENST_INS5_IJSG_NSA_ILi8EEEEEENS5_IJSC_SG_EEEEEEEvNS4_8identityENS4_18SM100_TMA_2SM_LOADENS12_IS14_S16_NST_INS5_IJS17_SG_EEENS5_IJSG_SC_EEEEEEEvS1C_EENS_8epilogue10collective18CollectiveEpilogueINS1J_23Sm100TmaWarpSpecializedILi4ELi2ELi16ELb1ELb0EEEJNS5_IJSG_SF_SG_EEENS5_IJNST_ISG_SC_EENST_INS5_IJNSA_ILi16EEESB_EEES19_EEEEESI_SK_SI_SK_NS1J_6fusion15FusionCallbacksIS1N_NS1U_17LinearCombinationISI_fSI_fLNS_15FloatRoundStyleE2EEES1O_S1T_JEEENS4_5SM1004TMEM4LOAD26SM100_TMEM_LOAD_32dp32b16xENS4_13SM90_TMA_LOADENS12_INS13_ILi1ELi4ELi3EEES16_NST_INS5_IJS17_S1Q_EEENS5_IJS1Q_SC_EEEEEEENS4_39AutoVectorizingCopyWithAssumedAlignmentILi128EEENS4_14SM90_TMA_STOREES29_S2B_S2B_EEEvvEEEEvNT_6ParamsE)
        .other          _ZN7cutlass13device_kernelINS_4gemm6kernel13GemmUniversalIN4cute5tupleIJiiiiEEENS1_10collective13CollectiveMmaINS1_35MainloopSm100TmaUmmaWarpSpecializedILi7ELi2ELi4ENS5_IJNS4_1CILi2EEESB_NSA_ILi1EEEEEEEENS5_IJNSA_ILi128EEESF_NSA_ILi64EEEEEENS_6half_tENS5_IJSC_llEEESI_NS5_IJlSC_lEEENS4_8TiledMMAINS4_8MMA_AtomIJNS4_26SM100_MMA_F16BF16_2x1SM_SSISI_SI_fLi128ELi128ELNS4_4UMMA5MajorE1ELSP_0ELNSO_7ScaleInE0ELSQ_0EEEEEENS4_6LayoutINS5_IJSC_SC_SC_EEENS5_IJNSA_ILi0EEESV_SV_EEEEENS5_IJNS4_10UnderscoreESY_SY_EEEEENS4_28SM100_TMA_2SM_LOAD_MULTICASTENS4_14ComposedLayoutINS4_7SwizzleILi3ELi4ELi3EEENS4_18smem_ptr_flag_bitsILi16EEENST_INS5_IJSG_NSA_ILi8EEEEEENS5_IJSC_SG_EEEEEEEvNS4_8identityENS4_18SM100_TMA_2SM_LOADENS12_IS14_S16_NST_INS5_IJS17_SG_EEENS5_IJSG_SC_EEEEEEEvS1C_EENS_8epilogue10collective18CollectiveEpilogueINS1J_23Sm100TmaWarpSpecializedILi4ELi2ELi16ELb1ELb0EEEJNS5_IJSG_SF_SG_EEENS5_IJNST_ISG_SC_EENST_INS5_IJNSA_ILi16EEESB_EEES19_EEEEESI_SK_SI_SK_NS1J_6fusion15FusionCallbacksIS1N_NS1U_17LinearCombinationISI_fSI_fLNS_15FloatRoundStyleE2EEES1O_S1T_JEEENS4_5SM1004TMEM4LOAD26SM100_TMEM_LOAD_32dp32b16xENS4_13SM90_TMA_LOADENS12_INS13_ILi1ELi4ELi3EEES16_NST_INS5_IJS17_S1Q_EEENS5_IJS1Q_SC_EEEEEEENS4_39AutoVectorizingCopyWithAssumedAlignmentILi128EEENS4_14SM90_TMA_STOREES29_S2B_S2B_EEEvvEEEEvNT_6ParamsE,@"STO_CUDA_ENTRY STV_DEFAULT"
_ZN7cutlass13device_kernelINS_4gemm6kernel13GemmUniversalIN4cute5tupleIJiiiiEEENS1_10collective13CollectiveMmaINS1_35MainloopSm100TmaUmmaWarpSpecializedILi7ELi2ELi4ENS5_IJNS4_1CILi2EEESB_NSA_ILi1EEEEEEEENS5_IJNSA_ILi128EEESF_NSA_ILi64EEEEEENS_6half_tENS5_IJSC_llEEESI_NS5_IJlSC_lEEENS4_8TiledMMAINS4_8MMA_AtomIJNS4_26SM100_MMA_F16BF16_2x1SM_SSISI_SI_fLi128ELi128ELNS4_4UMMA5MajorE1ELSP_0ELNSO_7ScaleInE0ELSQ_0EEEEEENS4_6LayoutINS5_IJSC_SC_SC_EEENS5_IJNSA_ILi0EEESV_SV_EEEEENS5_IJNS4_10UnderscoreESY_SY_EEEEENS4_28SM100_TMA_2SM_LOAD_MULTICASTENS4_14ComposedLayoutINS4_7SwizzleILi3ELi4ELi3EEENS4_18smem_ptr_flag_bitsILi16EEENST_INS5_IJSG_NSA_ILi8EEEEEENS5_IJSC_SG_EEEEEEEvNS4_8identityENS4_18SM100_TMA_2SM_LOADENS12_IS14_S16_NST_INS5_IJS17_SG_EEENS5_IJSG_SC_EEEEEEEvS1C_EENS_8epilogue10collective18CollectiveEpilogueINS1J_23Sm100TmaWarpSpecializedILi4ELi2ELi16ELb1ELb0EEEJNS5_IJSG_SF_SG_EEENS5_IJNST_ISG_SC_EENST_INS5_IJNSA_ILi16EEESB_EEES19_EEEEESI_SK_SI_SK_NS1J_6fusion15FusionCallbacksIS1N_NS1U_17LinearCombinationISI_fSI_fLNS_15FloatRoundStyleE2EEES1O_S1T_JEEENS4_5SM1004TMEM4LOAD26SM100_TMEM_LOAD_32dp32b16xENS4_13SM90_TMA_LOADENS12_INS13_ILi1ELi4ELi3EEES16_NST_INS5_IJS17_S1Q_EEENS5_IJS1Q_SC_EEEEEEENS4_39AutoVectorizingCopyWithAssumedAlignmentILi128EEENS4_14SM90_TMA_STOREES29_S2B_S2B_EEEvvEEEEvNT_6ParamsE:
[----:B------:R-:W1:Y:S01]  /*0000*/  LDC R1, c[0x0][0x37c] ;  /* 0x0000df00ff017b82 */ /* 0x000e620000000800 */
[----:B------:R-:W2:Y:S01]  /*0010*/  S2R R72, SR_TID.X ;  /* 0x0000000000487919 */ /* 0x000ea20000002100 */
[----:B------:R-:W3:Y:S06]  /*0020*/  LDCU.64 UR4, c[0x0][0x890] ;  /* 0x00011200ff0477ac */ /* 0x000eec0008000a00 */
[----:B------:R-:W4:Y:S01]  /*0030*/  S2UR UR37, SR_CgaCtaId ;  /* 0x00000000002579c3 */ /* 0x000f220000008800 */
[----:B------:R-:W-:Y:S02]  /*0040*/  PRMT R59, RZ, 0x7610, R59 ;  /* 0x00007610ff3b7816 */ /* 0x000fe4000000003b */
[----:B------:R-:W-:Y:S01]  /*0050*/  ELECT P1, URZ, PT ;  /* 0x0000000000ff782f */ /* 0x000fe20003820000 */
[----:B------:R-:W1:Y:S01]  /*0060*/  LDCU.64 UR46, c[0x0][0x358] ;  /* 0x00006b00ff2e77ac */ /* 0x000e620008000a00 */
[----:B---3--:R-:W-:-:S04]  /*0070*/  UISETP.NE.U32.AND UP0, UPT, UR4, URZ, UPT ;  /* 0x000000ff0400728c */ /* 0x008fc8000bf05070 */
[----:B------:R-:W-:Y:S02]  /*0080*/  UISETP.NE.AND.EX UP0, UPT, UR5, URZ, UPT, UP0 ;  /* 0x000000ff0500728c */ /* 0x000fe4000bf05300 */
[----:B----4-:R-:W-:Y:S02]  /*0090*/  ULOP3.LUT UR9, UR37, 0x1, URZ, 0xc0, !UPT ;  /* 0x0000000125097892 */ /* 0x010fe4000f8ec0ff */
[----:B------:R-:W-:Y:S01]  /*00a0*/  ULOP3.LUT UR8, UR37, 0x1, URZ, 0x3c, !UPT ;  /* 0x0000000125087892 */ /* 0x000fe2000f8e3cff */
[----:B--2---:R-:W-:-:S05]  /*00b0*/  SHF.R.U32.HI R66, RZ, 0x5, R72 ;  /* 0x00000005ff427819 */ /* 0x004fca0000011648 */
[----:B------:R-:W2:Y:S02]  /*00c0*/  SHFL.IDX PT, R0, R66, RZ, 0x1f ;  /* 0x00001fff42007589 */ /* 0x000ea400000e0000 */
[----:B--2---:R-:W-:Y:S01]  /*00d0*/  R2UR UR10, R0 ;  /* 0x00000000000a72ca */ /* 0x004fe200000e0000 */
[----:B-1----:R-:W-:-:S14]  /*00e0*/  BRA.U UP0, `(.L_x_0) ;  /* 0x00000001002c7547 */ /* 0x002fdc000b800000 */
[----:B------:R-:W1:Y:S02]  /*00f0*/  LDCU.64 UR6, c[0x0][0x888] ;  /* 0x00011100ff0677ac */ /* 0x000e640008000a00 */
[----:B-1----:R-:W-:-:S04]  /*0100*/  UISETP.NE.U32.AND UP0, UPT, UR6, URZ, UPT ;  /* 0x000000ff0600728c */ /* 0x002fc8000bf05070 */
[----:B------:R-:W-:-:S09]  /*0110*/  UISETP.NE.AND.EX UP0, UPT, UR7, URZ, UPT, UP0 ;  /* 0x000000ff0700728c */ /* 0x000fd2000bf05300 */
[----:B------:R-:W-:Y:S05]  /*0120*/  BRA.U !UP0, `(.L_x_1) ;  /* 0x0000000108107547 */ /* 0x000fea000b800000 */
[----:B------:R-:W1:Y:S02]  /*0130*/  LDC.64 R2, c[0x0][0x888] ;  /* 0x00022200ff027b82 */ /* 0x000e640000000a00 */
[----:B-1----:R1:W5:Y:S01]  /*0140*/  LDG.E R35, desc[UR46][R2.64] ;  /* 0x0000002e02237981 */ /* 0x002362000c1e1900 */
[----:B------:R-:W-:Y:S01]  /*0150*/  HFMA2 R59, -RZ, RZ, 0, 5.9604644775390625e-08 ;  /* 0x00000001ff3b7431 */ /* 0x000fe200000001ff */
[----:B------:R-:W-:Y:S05]  /*0160*/  BRA `(.L_x_0) ;  /* 0x00000000000c7947 */ /* 0x000fea0003800000 */
.L_x_1:
[----:B------:R-:W1:Y:S01]  /*0170*/  LDCU UR6, c[0x0][0x880] ;  /* 0x00011000ff0677ac */ /* 0x000e620008000800 */
[----:B------:R-:W-:Y:S01]  /*0180*/  HFMA2 R59, -RZ, RZ, 0, 5.9604644775390625e-08 ;  /* 0x00000001ff3b7431 */ /* 0x000fe200000001ff */
[----:B-1----:R-:W-:-:S07]  /*0190*/  MOV R35, UR6 ;  /* 0x0000000600237c02 */ /* 0x002fce0008000f00 */
.L_x_0:
[----:B------:R-:W2:Y:S02]  /*01a0*/  LDCU.64 UR6, c[0x0][0x8b0] ;  /* 0x00011600ff0677ac */ /* 0x000ea40008000a00 */
[----:B--2---:R-:W-:-:S04]  /*01b0*/  UISETP.NE.U32.AND UP0, UPT, UR6, URZ, UPT ;  /* 0x000000ff0600728c */ /* 0x004fc8000bf05070 */
[----:B------:R-:W-:-:S09]  /*01c0*/  UISETP.NE.AND.EX UP0, UPT, UR7, URZ, UPT, UP0 ;  /* 0x000000ff0700728c */ /* 0x000fd2000bf05300 */
[----:B------:R-:W-:Y:S05]  /*01d0*/  BRA.U UP0, `(.L_x_2) ;  /* 0x0000000100247547 */ /* 0x000fea000b800000 */
[----:B------:R-:W2:Y:S02]  /*01e0*/  LDCU.64 UR6, c[0x0][0x8a8] ;  /* 0x00011500ff0677ac */ /* 0x000ea40008000a00 */
[----:B--2---:R-:W-:-:S04]  /*01f0*/  UISETP.NE.U32.AND UP0, UPT, UR6, URZ, UPT ;  /* 0x000000ff0600728c */ /* 0x004fc8000bf05070 */
[----:B------:R-:W-:-:S09]  /*0200*/  UISETP.NE.AND.EX UP0, UPT, UR7, URZ, UPT, UP0 ;  /* 0x000000ff0700728c */ /* 0x000fd2000bf05300 */
[----:B------:R-:W-:Y:S05]  /*0210*/  BRA.U !UP0, `(.L_x_3) ;  /* 0x00000001080c7547 */ /* 0x000fea000b800000 */
[----:B------:R-:W2:Y:S02]  /*0220*/  LDC.64 R32, c[0x0][0x8a8] ;  /* 0x00022a00ff207b82 */ /* 0x000ea40000000a00 */
[----:B--2---:R2:W5:Y:S01]  /*0230*/  LDG.E R32, desc[UR46][R32.64] ;  /* 0x0000002e20207981 */ /* 0x004562000c1e1900 */
[----:B------:R-:W-:Y:S05]  /*0240*/  BRA `(.L_x_2) ;  /* 0x0000000000087947 */ /* 0x000fea0003800000 */
.L_x_3:
[----:B------:R-:W2:Y:S02]  /*0250*/  LDCU UR6, c[0x0][0x8a0] ;  /* 0x00011400ff0677ac */ /* 0x000ea40008000800 */
[----:B--2---:R-:W-:Y:S02]  /*0260*/  MOV R32, UR6 ;  /* 0x0000000600207c02 */ /* 0x004fe40008000f00 */
.L_x_2:
[----:B------:R-:W-:Y:S01]  /*0270*/  IMAD.U32 R0, RZ, RZ, UR10 ;  /* 0x0000000aff007e24 */ /* 0x000fe2000f8e00ff */
[----:B------:R-:W-:Y:S04]  /*0280*/  BSSY.RECONVERGENT B0, `(.L_x_4) ;  /* 0x000000c000007945 */ /* 0x000fe80003800200 */
[C---:B------:R-:W-:Y:S02]  /*0290*/  ISETP.NE.OR P2, PT, R0.reuse, 0x1, !P1 ;  /* 0x000000010000780c */ /* 0x040fe40004f45670 */
[----:B------:R-:W-:-:S11]  /*02a0*/  ISETP.NE.OR P0, PT, R0, 0x3, !P1 ;  /* 0x000000030000780c */ /* 0x000fd60004f05670 */
[----:B------:R-:W-:Y:S05]  /*02b0*/  @P2 BRA `(.L_x_5) ;  /* 0x0000000000202947 */ /* 0x000fea0003800000 */
[----:B------:R-:W3:Y:S02]  /*02c0*/  LDCU.64 UR6, c[0x0][0x348] ;  /* 0x00006900ff0677ac */ /* 0x000ee40008000a00 */
[----:B---3--:R-:W-:Y:S02]  /*02d0*/  UIADD3 UR12, UP1, UPT, UR6, 0x80, URZ ;  /* 0x00000080060c7890 */ /* 0x008fe4000ff3e0ff */
[----:B------:R-:W-:Y:S02]  /*02e0*/  UIADD3 UR6, UP0, UPT, UR6, 0x180, URZ ;  /* 0x0000018006067890 */ /* 0x000fe4000ff1e0ff */
[----:B------:R-:W-:Y:S02]  /*02f0*/  UIADD3.X UR13, UPT, UPT, URZ, UR7, URZ, UP1, !UPT ;  /* 0x00000007ff0d7290 */ /* 0x000fe40008ffe4ff */
[----:B------:R-:W-:-:S07]  /*0300*/  UIADD3.X UR7, UPT, UPT, URZ, UR7, URZ, UP0, !UPT ;  /* 0x00000007ff077290 */ /* 0x000fce00087fe4ff */
[----:B------:R3:W-:Y:S02]  /*0310*/  UTMACCTL.PF [UR12] ;  /* 0x000000000c0079b9 */ /* 0x0007e40008040000 */
[----:B------:R3:W-:Y:S02]  /*0320*/  UTMACCTL.PF [UR6] ;  /* 0x00000000060079b9 */ /* 0x0007e40008040000 */
[----:B---3--:R-:W-:Y:S01]  /*0330*/  NOP ;  /* 0x0000000000007918 */ /* 0x008fe20000000000 */
.L_x_5:
[----:B------:R-:W-:Y:S05]  /*0340*/  BSYNC.RECONVERGENT B0 ;  /* 0x0000000000007941 */ /* 0x000fea0003800200 */
.L_x_4:
[----:B------:R-:W-:Y:S04]  /*0350*/  BSSY.RECONVERGENT B0, `(.L_x_6) ;  /* 0x000000a000007945 */ /* 0x000fe80003800200 */
        /* <DEDUP_REMOVED lines=9> */
.L_x_7:
[----:B------:R-:W-:Y:S05]  /*03f0*/  BSYNC.RECONVERGENT B0 ;  /* 0x0000000000007941 */ /* 0x000fea0003800200 */
.L_x_6:
[----:B------:R-:W3:Y:S01]  /*0400*/  LDCU.64 UR6, c[0x0][0x888] ;  /* 0x00011100ff0677ac */ /* 0x000ee20008000a00 */
[----:B------:R-:W-:Y:S02]  /*0410*/  UISETP.EQ.U32.AND UP1, UPT, UR4, URZ, UPT ;  /* 0x000000ff0400728c */ /* 0x000fe4000bf22070 */
[----:B------:R-:W-:Y:S02]  /*0420*/  UPLOP3.LUT UP4, UPT, UPT, UPT, UPT, 0x80, 0x8 ;  /* 0x000000000008789c */ /* 0x000fe40003f8f070 */
[----:B---3--:R-:W-:-:S04]  /*0430*/  UISETP.NE.U32.AND UP0, UPT, UR6, URZ, UPT ;  /* 0x000000ff0600728c */ /* 0x008fc8000bf05070 */
[----:B------:R-:W-:-:S04]  /*0440*/  UISETP.NE.AND.EX UP0, UPT, UR7, URZ, UPT, UP0 ;  /* 0x000000ff0700728c */ /* 0x000fc8000bf05300 */
[----:B------:R-:W-:-:S04]  /*0450*/  UISETP.EQ.OR.EX UP2, UPT, UR5, URZ, !UP0, UP1 ;  /* 0x000000ff0500728c */ /* 0x000fc8000c742710 */
[----:B------:R-:W-:-:S05]  /*0460*/  UP2UR UR50, UPR, URZ, 0x4 ;  /* 0x00000004ff327883 */ /* 0x000fca0008000000 */
[----:B------:R-:W-:Y:S07]  /*0470*/  BRA.U !UP2, `(.L_x_8) ;  /* 0x000000010a207547 */ /* 0x000fee000b800000 */
[----:B------:R-:W-:Y:S01]  /*0480*/  UISETP.NE.U32.AND UP1, UPT, UR4, URZ, UPT ;  /* 0x000000ff0400728c */ /* 0x000fe2000bf25070 */
[----:B-----5:R-:W-:Y:S01]  /*0490*/  FSETP.NEU.AND P0, PT, R35, RZ, PT ;  /* 0x000000ff2300720b */ /* 0x020fe20003f0d000 */
[----:B------:R-:W-:Y:S02]  /*04a0*/  USEL UR4, URZ, 0xffffffff, UP0 ;  /* 0xffffffffff047887 */ /* 0x000fe40008000000 */
[----:B------:R-:W-:-:S10]  /*04b0*/  UISETP.NE.AND.EX UP1, UPT, UR5, URZ, UPT, UP1 ;  /* 0x000000ff0500728c */ /* 0x000fd4000bf25310 */
[----:B------:R-:W-:Y:S01]  /*04c0*/  VOTEU.ANY UP0, P0 ;  /* 0x0000000000ff7886 */ /* 0x000fe20000000100 */
[----:B------:R-:W-:-:S04]  /*04d0*/  @!UP1 USEL UR4, URZ, 0xffffffff, UP0 ;  /* 0xffffffffff049887 */ /* 0x000fc80008000000 */
[----:B------:R-:W-:-:S04]  /*04e0*/  ULOP3.LUT UR4, UR4, 0x1, URZ, 0xc0, !UPT ;  /* 0x0000000104047892 */ /* 0x000fc8000f8ec0ff */
[----:B------:R-:W-:-:S11]  /*04f0*/  UISETP.NE.U32.AND UP4, UPT, UR4, 0x1, UPT ;  /* 0x000000010400788c */ /* 0x000fd6000bf85070 */
.L_x_8:
[----:B------:R-:W3:Y:S01]  /*0500*/  SHFL.IDX PT, R0, R66, RZ, 0x1f ;  /* 0x00001fff42007589 */ /* 0x000ee200000e0000 */
[----:B------:R-:W-:-:S04]  /*0510*/  UISETP.NE.AND UP0, UPT, UR10, 0x2, UPT ;  /* 0x000000020a00788c */ /* 0x000fc8000bf05270 */
[----:B------:R-:W-:Y:S02]  /*0520*/  UISETP.EQ.AND UP1, UPT, UR9, URZ, !UP0 ;  /* 0x000000ff0900728c */ /* 0x000fe4000c722270 */
[----:B------:R-:W-:-:S04]  /*0530*/  USEL UR4, URZ, 0x1, UP0 ;  /* 0x00000001ff047887 */ /* 0x000fc80008000000 */
[----:B------:R-:W-:Y:S02]  /*0540*/  PLOP3.LUT P5, PT, P1, PT, UP1, 0x80, 0x8 ;  /* 0x000000000008781c */ /* 0x000fe40000faf018 */
[----:B---3--:R-:W-:-:S13]  /*0550*/  ISETP.NE.AND P0, PT, R0, RZ, PT ;  /* 0x000000ff0000720c */ /* 0x008fda0003f05270 */
[----:B------:R-:W-:Y:S05]  /*0560*/  @P0 BRA `(.L_x_9) ;  /* 0x00000000006c0947 */ /* 0x000fea0003800000 */
[----:B------:R-:W-:Y:S01]  /*0570*/  UMOV UR7, 0x400 ;  /* 0x0000040000077882 */ /* 0x000fe20000000000 */
[----:B------:R-:W-:Y:S01]  /*0580*/  UMOV UR6, 0x1 ;  /* 0x0000000100067882 */ /* 0x000fe20000000000 */
[----:B------:R-:W-:Y:S01]  /*0590*/  UMOV UR5, 0x2 ;  /* 0x0000000200057882 */ /* 0x000fe20000000000 */
[----:B------:R-:W-:Y:S02]  /*05a0*/  ULEA UR7, UR37, UR7, 0x18 ;  /* 0x0000000725077291 */ /* 0x000fe4000f8ec0ff */
[----:B------:R-:W-:-:S04]  /*05b0*/  UIADD3 UR12, UPT, UPT, -UR6, 0x100000, URZ ;  /* 0x00100000060c7890 */ /* 0x000fc8000fffe1ff */
[----:B------:R-:W-:Y:S02]  /*05c0*/  USHF.L.U32 UR13, UR12, 0xb, URZ ;  /* 0x0000000b0c0d7899 */ /* 0x000fe400080006ff */
[----:B------:R-:W-:Y:S02]  /*05d0*/  USHF.L.U32 UR12, UR12, 0x1, URZ ;  /* 0x000000010c0c7899 */ /* 0x000fe400080006ff */
[----:B------:R-:W-:-:S04]  /*05e0*/  UIADD3 UR14, UPT, UPT, -UR5, 0x100000, URZ ;  /* 0x00100000050e7890 */ /* 0x000fc8000fffe1ff */
[----:B------:R-:W-:Y:S02]  /*05f0*/  USHF.L.U32 UR15, UR14, 0xb, URZ ;  /* 0x0000000b0e0f7899 */ /* 0x000fe400080006ff */
[----:B------:R-:W-:Y:S01]  /*0600*/  USHF.L.U32 UR14, UR14, 0x1, URZ ;  /* 0x000000010e0e7899 */ /* 0x000fe200080006ff */
[----:B------:R-:W-:Y:S01]  /*0610*/  ELECT P0, URZ, PT ;  /* 0x0000000000ff782f */ /* 0x000fe20003800000 */
[----:B------:R-:W3:Y:S02]  /*0620*/  FENCE.VIEW.ASYNC.S ;  /* 0x00000000000073c6 */ /* 0x000ee40000000000 */
[----:B---3--:R3:W4:Y:S08]  /*0630*/  SYNCS.EXCH.64 URZ, [UR7], UR12 ;  /* 0x0000000c07ff75b2 */ /* 0x0087300008000100 */
[----:B------:R3:W1:Y:S01]  /*0640*/  SYNCS.EXCH.64 URZ, [UR7+0x38], UR14 ;  /* 0x0000380e07ff75b2 */ /* 0x0006620008000100 */
        /* <DEDUP_REMOVED lines=12> */
[----:B------:R-:W-:Y:S01]  /*0710*/  NOP ;  /* 0x0000000000007918 */ /* 0x000fe20000000000 */
.L_x_9:
[----:B------:R-:W2:Y:S01]  /*0720*/  SHFL.IDX PT, R0, R66, RZ, 0x1f ;  /* 0x00001fff42007589 */ /* 0x000ea200000e0000 */
[----:B------:R-:W-:Y:S01]  /*0730*/  NOP ;  /* 0x0000000000007918 */ /* 0x000fe20000000000 */
[----:B--2---:R-:W-:-:S13]  /*0740*/  ISETP.NE.AND P0, PT, R0, 0x1, PT ;  /* 0x000000010000780c */ /* 0x004fda0003f05270 */
[----:B------:R-:W-:Y:S05]  /*0750*/  @P0 BRA `(.L_x_10) ;  /* 0x0000000000540947 */ /* 0x000fea0003800000 */
[----:B---3--:R-:W-:Y:S01]  /*0760*/  UMOV UR7, 0x400 ;  /* 0x0000040000077882 */ /* 0x008fe20000000000 */
        /* <DEDUP_REMOVED lines=10> */
[----:B------:R-:W2:Y:S02]  /*0810*/  FENCE.VIEW.ASYNC.S ;  /* 0x00000000000073c6 */ /* 0x000ea40000000000 */
[----:B--2---:R2:W3:Y:S08]  /*0820*/  SYNCS.EXCH.64 URZ, [UR7+0x70], UR12 ;  /* 0x0000700c07ff75b2 */ /* 0x0044f00008000100 */
        /* <DEDUP_REMOVED lines=8> */
.L_x_10:
[----:B------:R-:W4:Y:S01]  /*08b0*/  SHFL.IDX PT, R0, R66, RZ, 0x1f ;  /* 0x00001fff42007589 */ /* 0x000f2200000e0000 */
[----:B------:R-:W-:Y:S01]  /*08c0*/  NOP ;  /* 0x0000000000007918 */ /* 0x000fe20000000000 */
[----:B----4-:R-:W-:-:S13]  /*08d0*/  ISETP.NE.AND P0, PT, R0, 0x3, PT ;  /* 0x000000030000780c */ /* 0x010fda0003f05270 */
[----:B------:R-:W-:Y:S05]  /*08e0*/  @P0 BRA `(.L_x_11) ;  /* 0x00000000002c0947 */ /* 0x000fea0003800000 */
[----:B------:R-:W-:Y:S01]  /*08f0*/  UMOV UR6, 0x400 ;  /* 0x0000040000067882 */ /* 0x000fe20000000000 */
[----:B------:R-:W-:Y:S01]  /*0900*/  UMOV UR5, 0x20 ;  /* 0x0000002000057882 */ /* 0x000fe20000000000 */
[----:B------:R-:W-:Y:S02]  /*0910*/  ULEA UR6, UR37, UR6, 0x18 ;  /* 0x0000000625067291 */ /* 0x000fe4000f8ec0ff */
[----:B--23--:R-:W-:-:S04]  /*0920*/  UIADD3 UR12, UPT, UPT, -UR5, 0x100000, URZ ;  /* 0x00100000050c7890 */ /* 0x00cfc8000fffe1ff */
[----:B------:R-:W-:Y:S02]  /*0930*/  USHF.L.U32 UR13, UR12, 0xb, URZ ;  /* 0x0000000b0c0d7899 */ /* 0x000fe400080006ff */
[----:B------:R-:W-:Y:S01]  /*0940*/  USHF.L.U32 UR12, UR12, 0x1, URZ ;  /* 0x000000010c0c7899 */ /* 0x000fe200080006ff */
[----:B------:R-:W-:Y:S01]  /*0950*/  ELECT P0, URZ, PT ;  /* 0x0000000000ff782f */ /* 0x000fe20003800000 */
[----:B------:R-:W2:Y:S10]  /*0960*/  FENCE.VIEW.ASYNC.S ;  /* 0x00000000000073c6 */ /* 0x000eb40000000000 */
[----:B--2---:R4:W2:Y:S01]  /*0970*/  SYNCS.EXCH.64 URZ, [UR6+0xb0], UR12 ;  /* 0x0000b00c06ff75b2 */ /* 0x0048a20008000100 */
[----:B------:R4:W3:Y:S02]  /*0980*/  SYNCS.EXCH.64 URZ, [UR6+0xb8], UR12 ;  /* 0x0000b80c06ff75b2 */ /* 0x0008e40008000100 */
[----:B----4-:R-:W-:Y:S01]  /*0990*/  NOP ;  /* 0x0000000000007918 */ /* 0x010fe20000000000 */
.L_x_11:
[----:B------:R-:W4:Y:S01]  /*09a0*/  SHFL.IDX PT, R0, R66, RZ, 0x1f ;  /* 0x00001fff42007589 */ /* 0x000f2200000e0000 */
[----:B------:R-:W-:Y:S01]  /*09b0*/  NOP ;  /* 0x0000000000007918 */ /* 0x000fe20000000000 */
[----:B----4-:R-:W-:-:S13]  /*09c0*/  ISETP.NE.AND P0, PT, R0, 0x4, PT ;  /* 0x000000040000780c */ /* 0x010fda0003f05270 */
[----:B------:R-:W-:Y:S05]  /*09d0*/  @P0 BRA `(.L_x_12) ;  /* 0x0000000000480947 */ /* 0x000fea0003800000 */
[----:B--23--:R-:W-:Y:S01]  /*09e0*/  UMOV UR7, 0x3a0 ;  /* 0x000003a000077882 */ /* 0x00cfe20000000000 */
[----:B------:R-:W-:Y:S01]  /*09f0*/  UMOV UR6, 0x400 ;  /* 0x0000040000067882 */ /* 0x000fe20000000000 */
[----:B------:R-:W-:Y:S01]  /*0a00*/  USEL UR7, UR7, 0x320, UP4 ;  /* 0x0000032007077887 */ /* 0x000fe2000a000000 */
        /* <DEDUP_REMOVED lines=10> */
[----:B--2---:R4:W2:Y:S08]  /*0ab0*/  SYNCS.EXCH.64 URZ, [UR6+0xc0], UR12 ;  /* 0x0000c00c06ff75b2 */ /* 0x0048b00008000100 */
[----:B------:R4:W3:Y:S01]  /*0ac0*/  SYNCS.EXCH.64 URZ, [UR6+0xd0], UR14 ;  /* 0x0000d00e06ff75b2 */ /* 0x0008e20008000100 */
[----:B------:R4:W1:Y:S01]  /*0ad0*/  SYNCS.EXCH.64 URZ, [UR6+0xc8], UR12 ;  /* 0x0000c80c06ff75b2 */ /* 0x0008620008000100 */
[----:B------:R4:W1:Y:S02]  /*0ae0*/  SYNCS.EXCH.64 URZ, [UR6+0xd8], UR14 ;  /* 0x0000d80e06ff75b2 */ /* 0x0008640008000100 */
[----:B----4-:R-:W-:Y:S01]  /*0af0*/  NOP ;  /* 0x0000000000007918 */ /* 0x010fe20000000000 */
.L_x_12:
[----:B------:R-:W4:Y:S01]  /*0b00*/  SHFL.IDX PT, R0, R66, RZ, 0x1f ;  /* 0x00001fff42007589 */ /* 0x000f2200000e0000 */
[----:B------:R-:W-:Y:S01]  /*0b10*/  NOP ;  /* 0x0000000000007918 */ /* 0x000fe20000000000 */
[----:B----4-:R-:W-:-:S13]  /*0b20*/  ISETP.NE.AND P0, PT, R0, 0x5, PT ;  /* 0x000000050000780c */ /* 0x010fda0003f05270 */
[----:B------:R-:W-:Y:S05]  /*0b30*/  @P0 BRA `(.L_x_13) ;  /* 0x0000000000540947 */ /* 0x000fea0003800000 */
[----:B--23--:R-:W-:Y:S01]  /*0b40*/  UMOV UR7, 0x400 ;  /* 0x0000040000077882 */ /* 0x00cfe20000000000 */
        /* <DEDUP_REMOVED lines=14> */
[----:B------:R4:W1:Y:S01]  /*0c30*/  SYNCS.EXCH.64 URZ, [UR7+0x108], UR14 ;  /* 0x0001080e07ff75b2 */ /* 0x0008620008000100 */
[----:B------:R4:W1:Y:S01]  /*0c40*/  SYNCS.EXCH.64 URZ, [UR7+0xf0], UR12 ;  /* 0x0000f00c07ff75b2 */ /* 0x0008620008000100 */
[----:B------:R4:W1:Y:S01]  /*0c50*/  SYNCS.EXCH.64 URZ, [UR7+0x110], UR14 ;  /* 0x0001100e07ff75b2 */ /* 0x0008620008000100 */
[----:B------:R4:W1:Y:S01]  /*0c60*/  SYNCS.EXCH.64 URZ, [UR7+0xf8], UR12 ;  /* 0x0000f80c07ff75b2 */ /* 0x0008620008000100 */
[----:B------:R4:W1:Y:S02]  /*0c70*/  SYNCS.EXCH.64 URZ, [UR7+0x118], UR14 ;  /* 0x0001180e07ff75b2 */ /* 0x0008640008000100 */
[----:B----4-:R-:W-:Y:S01]  /*0c80*/  NOP ;  /* 0x0000000000007918 */ /* 0x010fe20000000000 */
.L_x_13:
[----:B------:R-:W4:Y:S01]  /*0c90*/  SHFL.IDX PT, R0, R66, RZ, 0x1f ;  /* 0x00001fff42007589 */ /* 0x000f2200000e0000 */
[----:B------:R-:W-:Y:S01]  /*0ca0*/  ISETP.NE.OR P1, PT, RZ, UR10, !P1 ;  /* 0x0000000aff007c0c */ /* 0x000fe2000cf25670 */
        /* <DEDUP_REMOVED lines=12> */
[----:B------:R4:W3:Y:S01]  /*0d70*/  SYNCS.EXCH.64 URZ, [UR6+0x130], UR12 ;  /* 0x0001300c06ff75b2 */ /* 0x0008e20008000100 */
[----:B------:R4:W1:Y:S01]  /*0d80*/  SYNCS.EXCH.64 URZ, [UR6+0x128], UR12 ;  /* 0x0001280c06ff75b2 */ /* 0x0008620008000100 */
[----:B------:R4:W1:Y:S02]  /*0d90*/  SYNCS.EXCH.64 URZ, [UR6+0x138], UR12 ;  /* 0x0001380c06ff75b2 */ /* 0x0008640008000100 */
[----:B----4-:R-:W-:Y:S01]  /*0da0*/  NOP ;  /* 0x0000000000007918 */ /* 0x010fe20000000000 */
.L_x_14:
[----:B------:R-:W-:Y:S01]  /*0db0*/  VOTEU.ALL UP0, P1 ;  /* 0x0000000000ff7886 */ /* 0x000fe20000800000 */
[----:B--23--:R-:W-:Y:S01]  /*0dc0*/  UMOV UR12, 0x20 ;  /* 0x00000020000c7882 */ /* 0x00cfe20000000000 */
[----:B------:R-:W2:Y:S01]  /*0dd0*/  LDCU UR6, c[0x0][0x36c] ;  /* 0x00006d80ff0677ac */ /* 0x000ea20008000800 */
[----:B------:R-:W-:Y:S01]  /*0de0*/  NOP ;  /* 0x0000000000007918 */ /* 0x000fe20000000000 */
[----:B------:R-:W-:Y:S01]  /*0df0*/  LOP3.LUT R10, R72, 0x1f, RZ, 0xc0, !PT ;  /* 0x0000001f480a7812 */ /* 0x000fe200078ec0ff */
[----:B------:R-:W-:Y:S01]  /*0e00*/  @!UP0 UMOV UR5, 0x400 ;  /* 0x0000040000058882 */ /* 0x000fe20000000000 */
[----:B------:R-:W-:-:S04]  /*0e10*/  @!UP0 UIADD3 UR12, UPT, UPT, -UR12, 0x100000, URZ ;  /* 0x001000000c0c8890 */ /* 0x000fc8000fffe1ff */
[----:B------:R-:W-:Y:S02]  /*0e20*/  @!UP0 USHF.L.U32 UR13, UR12, 0xb, URZ ;  /* 0x0000000b0c0d8899 */ /* 0x000fe400080006ff */
[----:B------:R-:W-:Y:S02]  /*0e30*/  @!UP0 USHF.L.U32 UR12, UR12, 0x1, URZ ;  /* 0x000000010c0c8899 */ /* 0x000fe400080006ff */
[----:B------:R-:W-:Y:S01]  /*0e40*/  @!UP0 ULEA UR5, UR37, UR5, 0x18 ;  /* 0x0000000525058291 */ /* 0x000fe2000f8ec0ff */
[----:B------:R-:W-:Y:S01]  /*0e50*/  VOTEU.ALL UP0, P1 ;  /* 0x0000000000ff7886 */ /* 0x000fe20000800000 */
[----:B------:R-:W-:Y:S02]  /*0e60*/  UISETP.NE.AND UP3, UPT, UR10, URZ, UPT ;  /* 0x000000ff0a00728c */ /* 0x000fe4000bf65270 */
[----:B--2---:R-:W-:Y:S01]  /*0e70*/  UISETP.EQ.U32.AND UP1, UPT, UR6, 0x1, UPT ;  /* 0x000000010600788c */ /* 0x004fe2000bf22070 */
[----:B------:R-:W2:Y:S07]  /*0e80*/  FENCE.VIEW.ASYNC.S ;  /* 0x00000000000073c6 */ /* 0x000eae0000000000 */
[----:B--2---:R2:W3:Y:S01]  /*0e90*/  @!UP0 SYNCS.EXCH.64 URZ, [UR5+0x140], UR12 ;  /* 0x0001400c05ff85b2 */ /* 0x0044e20008000100 */
[----:B------:R-:W-:Y:S05]  /*0ea0*/  BRA.U !UP1, `(.L_x_15) ;  /* 0x0000000109087547 */ /* 0x000fea000b800000 */
[----:B-1-3--:R-:W-:Y:S01]  /*0eb0*/  UCGABAR_ARV ;  /* 0x00000000000079c7 */ /* 0x00afe20008000000 */
[----:B------:R-:W-:Y:S05]  /*0ec0*/  BRA `(.L_x_16) ;  /* 0x0000000000047947 */ /* 0x000fea0003800000 */
.L_x_15:
[----:B-1-3--:R-:W-:Y:S01]  /*0ed0*/  NOP ;  /* 0x0000000000007918 */ /* 0x00afe20000000000 */
.L_x_16:
[----:B------:R-:W1:Y:S01]  /*0ee0*/  S2R R11, SR_CTAID.X ;  /* 0x00000000000b7919 */ /* 0x000e620000002500 */
[----:B------:R-:W-:-:S05]  /*0ef0*/  CS2R.32 R60, SR_CgaSize ;  /* 0x00000000003c7805 */ /* 0x000fca0000008a00 */
[----:B------:R-:W-:-:S05]  /*0f00*/  IMAD R60, R60, -0xa0, RZ ;  /* 0xffffff603c3c7824 */ /* 0x000fca00078e02ff */
[----:B------:R-:W-:-:S14]  /*0f10*/  R2UR UR6, R60 ;  /* 0x000000003c0672ca */ /* 0x000fdc00000e0000 */
[----:B------:R-:W3:Y:S01]  /*0f20*/  LDCU UR6, c[0x0][UR6+0x2b0] ;  /* 0x00005600060677ac */ /* 0x000ee20008000800 */
[----:B------:R-:W-:-:S05]  /*0f30*/  CS2R.32 R0, SR_CgaSize ;  /* 0x0000000000007805 */ /* 0x000fca0000008a00 */
[----:B------:R-:W-:-:S06]  /*0f40*/  IMAD R0, R0, -0xa0, RZ ;  /* 0xffffff6000007824 */ /* 0x000fcc00078e02ff */
[----:B------:R-:W4:Y:S01]  /*0f50*/  LDC R0, c[0x0][R0+0x2a0] ;  /* 0x0000a80000007b82 */ /* 0x000f220000000800 */
[----:B------:R-:W-:Y:S01]  /*0f60*/  PRMT R8, RZ, 0x7610, R8 ;  /* 0x00007610ff087816 */ /* 0x000fe20000000008 */
[----:B------:R-:W3:Y:S01]  /*0f70*/  S2R R34, SR_CTAID.Y ;  /* 0x0000000000227919 */ /* 0x000ee20000002600 */
[----:B------:R-:W-:-:S05]  /*0f80*/  CS2R.32 R60, SR_CgaSize ;  /* 0x00000000003c7805 */ /* 0x000fca0000008a00 */
[----:B------:R-:W-:-:S05]  /*0f90*/  IMAD R60, R60, -0xa0, RZ ;  /* 0xffffff603c3c7824 */ /* 0x000fca00078e02ff */
[----:B--2---:R-:W-:-:S14]  /*0fa0*/  R2UR UR5, R60 ;  /* 0x000000003c0572ca */ /* 0x004fdc00000e0000 */
[----:B------:R-:W2:Y:S01]  /*0fb0*/  LDCU UR5, c[0x0][UR5+0x2b4] ;  /* 0x00005680050577ac */ /* 0x000ea20008000800 */
[----:B------:R-:W1:Y:S01]  /*0fc0*/  LDCU UR11, c[0x0][0xb30] ;  /* 0x00016600ff0b77ac */ /* 0x000e620008000800 */
[----:B------:R-:W3:Y:S01]  /*0fd0*/  LDC R9, c[0x0][0xb24] ;  /* 0x0002c900ff097b82 */ /* 0x000ee20000000800 */
[----:B------:R-:W-:Y:S02]  /*0fe0*/  UISETP.GT.U32.AND UP0, UPT, UR9, 0xffff, UPT ;  /* 0x0000ffff0900788c */ /* 0x000fe4000bf04070 */
[----:B------:R-:W-:Y:S02]  /*0ff0*/  USHF.L.U32 UR7, UR37, 0xa, URZ ;  /* 0x0000000a25077899 */ /* 0x000fe400080006ff */
[----:B------:R-:W-:Y:S01]  /*1000*/  USEL UR12, UR9, 0xffff, !UP0 ;  /* 0x0000ffff090c7887 */ /* 0x000fe2000c000000 */
[----:B------:R-:W-:-:S05]  /*1010*/  CS2R.32 R58, SR_CgaSize ;  /* 0x00000000003a7805 */ /* 0x000fca0000008a00 */
[----:B------:R-:W-:-:S06]  /*1020*/  IMAD R58, R58, -0xa0, RZ ;  /* 0xffffff603a3a7824 */ /* 0x000fcc00078e02ff */
[----:B------:R-:W4:Y:S01]  /*1030*/  LDC R58, c[0x0][R58+0x2a4] ;  /* 0x0000a9003a3a7b82 */ /* 0x000f220000000800 */
[----:B------:R-:W-:Y:S02]  /*1040*/  ULOP3.LUT UR7, UR7, 0x800, URZ, 0xc0, !UPT ;  /* 0x0000080007077892 */ /* 0x000fe4000f8ec0ff */
[----:B------:R-:W-:Y:S02]  /*1050*/  ULOP3.LUT UR12, UR12, 0xffff, URZ, 0xc0, !UPT ;  /* 0x0000ffff0c0c7892 */ /* 0x000fe4000f8ec0ff */
[----:B------:R-:W-:-:S03]  /*1060*/  UISETP.NE.AND UP2, UPT, UR10, 0x2, UPT ;  /* 0x000000020a00788c */ /* 0x000fc6000bf45270 */
[----:B------:R-:W4:Y:S01]  /*1070*/  LDC R26, c[0x0][0xb24] ;  /* 0x0002c900ff1a7b82 */ /* 0x000f220000000800 */
[----:B-1----:R-:W-:Y:S01]  /*1080*/  UISETP.NE.AND UP0, UPT, UR11, 0x1, UPT ;  /* 0x000000010b00788c */ /* 0x002fe2000bf05270 */
[----:B------:R-:W-:Y:S01]  /*1090*/  I2FP.F32.U32 R60, R11 ;  /* 0x0000000b003c7245 */ /* 0x000fe20000201000 */
[----:B------:R-:W-:-:S05]  /*10a0*/  IMAD.MOV.U32 R37, RZ, RZ, R11 ;  /* 0x000000ffff257224 */ /* 0x000fca00078e000b */
[----:B------:R-:W1:Y:S01]  /*10b0*/  S2UR UR36, SR_CTAID.Z ;  /* 0x00000000002479c3 */ /* 0x000e620000002700 */
[----:B---3--:R-:W-:Y:S02]  /*10c0*/  ISETP.GE.AND P0, PT, R9, 0x1, PT ;  /* 0x000000010900780c */ /* 0x008fe40003f06270 */
[----:B------:R-:W-:Y:S01]  /*10d0*/  I2FP.F32.U32 R3, R34 ;  /* 0x0000002200037245 */ /* 0x000fe20000201000 */
[----:B------:R-:W-:Y:S01]  /*10e0*/  FMUL R60, R60, UR6 ;  /* 0x000000063c3c7c20 */ /* 0x000fe20008400000 */
[----:B------:R-:W-:-:S03]  /*10f0*/  USHF.R.U32.HI UR6, URZ, 0x6, UR7 ;  /* 0x00000006ff067899 */ /* 0x000fc60008011607 */
[----:B--2---:R-:W-:Y:S01]  /*1100*/  FMUL R3, R3, UR5 ;  /* 0x0000000503037c20 */ /* 0x004fe20008400000 */
[----:B------:R-:W-:Y:S01]  /*1110*/  UMOV UR5, 0x5 ;  /* 0x0000000500057882 */ /* 0x000fe20000000000 */
[----:B------:R-:W2:Y:S01]  /*1120*/  F2I.U32.TRUNC.NTZ R60, R60 ;  /* 0x0000003c003c7305 */ /* 0x000ea2000020f000 */
[----:B------:R-:W-:-:S07]  /*1130*/  USHF.L.U32 UR5, UR5, UR12, URZ ;  /* 0x0000000c05057299 */ /* 0x000fce00080006ff */
[----:B------:R-:W3:Y:S01]  /*1140*/  F2I.U32.TRUNC.NTZ R3, R3 ;  /* 0x0000000300037305 */ /* 0x000ee2000020f000 */
[----:B--2---:R-:W-:-:S04]  /*1150*/  IMAD.MOV R60, RZ, RZ, -R60 ;  /* 0x000000ffff3c7224 */ /* 0x004fc800078e0a3c */
[----:B----4-:R-:W-:Y:S01]  /*1160*/  IMAD R60, R0, R60, R11 ;  /* 0x0000003c003c7224 */ /* 0x010fe200078e020b */
[----:B------:R-:W-:Y:S02]  /*1170*/  PRMT R0, RZ, 0x7610, R0 ;  /* 0x00007610ff007816 */ /* 0x000fe40000000000 */
[----:B---3--:R-:W-:-:S05]  /*1180*/  IADD3 R3, PT, PT, -R3, RZ, RZ ;  /* 0x000000ff03037210 */ /* 0x008fca0007ffe1ff */
[----:B------:R-:W-:Y:S01]  /*1190*/  IMAD R58, R58, R3, R34 ;  /* 0x000000033a3a7224 */ /* 0x000fe200078e0222 */
[----:B-1----:R-:W-:Y:S06]  /*11a0*/  BRA.U UP3, `(.L_x_17) ;  /* 0x0000000103387547 */ /* 0x002fec000b800000 */
[C---:B------:R-:W-:Y:S01]  /*11b0*/  ISETP.GT.U32.AND P1, PT, R60.reuse, 0x1, PT ;  /* 0x000000013c00780c */ /* 0x040fe20003f24070 */
[----:B------:R-:W-:Y:S01]  /*11c0*/  IMAD.MOV.U32 R0, RZ, RZ, 0x3 ;  /* 0x00000003ff007424 */ /* 0x000fe200078e00ff */
[----:B------:R-:W-:Y:S02]  /*11d0*/  LOP3.LUT R3, R60, 0xfffffffe, RZ, 0xc0, !PT ;  /* 0xfffffffe3c037812 */ /* 0x000fe400078ec0ff */
[C---:B------:R-:W-:Y:S02]  /*11e0*/  ISETP.NE.AND P2, PT, R58.reuse, RZ, P1 ;  /* 0x000000ff3a00720c */ /* 0x040fe40000f45270 */
[C---:B------:R-:W-:Y:S01]  /*11f0*/  ISETP.NE.AND P1, PT, R58.reuse, 0x1, P1 ;  /* 0x000000013a00780c */ /* 0x040fe20000f25270 */
[----:B------:R-:W-:Y:S01]  /*1200*/  IMAD R3, R58, 0x2, R3 ;  /* 0x000000023a037824 */ /* 0x000fe200078e0203 */
[----:B------:R-:W-:Y:S02]  /*1210*/  SEL R4, RZ, 0x1, P2 ;  /* 0x00000001ff047807 */ /* 0x000fe40001000000 */
[----:B------:R-:W-:-:S02]  /*1220*/  SEL R5, RZ, 0x4, P1 ;  /* 0x00000004ff057807 */ /* 0x000fc40000800000 */
[----:B------:R-:W-:Y:S02]  /*1230*/  SEL R2, RZ, 0x2, P2 ;  /* 0x00000002ff027807 */ /* 0x000fe40001000000 */
[----:B------:R-:W-:Y:S02]  /*1240*/  SHF.L.U32 R0, R0, R3, RZ ;  /* 0x0000000300007219 */ /* 0x000fe400000006ff */
[----:B------:R-:W-:Y:S02]  /*1250*/  IADD3 R5, PT, PT, R2, R5, R4 ;  /* 0x0000000502057210 */ /* 0x000fe40007ffe004 */
[----:B------:R-:W-:-:S05]  /*1260*/  SEL R2, RZ, 0x8, P1 ;  /* 0x00000008ff027807 */ /* 0x000fca0000800000 */
[----:B------:R-:W-:-:S05]  /*1270*/  IMAD.IADD R2, R5, 0x1, R2 ;  /* 0x0000000105027824 */ /* 0x000fca00078e0202 */
[----:B------:R-:W-:Y:S02]  /*1280*/  PRMT R8, R2, 0x7610, R8 ;  /* 0x0000761002087816 */ /* 0x000fe40000000008 */
.L_x_17:
[----:B------:R-:W-:Y:S05]  /*1290*/  @!P0 BRA `(.L_x_18) ;  /* 0x0000000000b88947 */ /* 0x000fea0003800000 */
[----:B------:R-:W1:Y:S01]  /*12a0*/  LDC.64 R4, c[0x0][0xb18] ;  /* 0x0002c600ff047b82 */ /* 0x000e620000000a00 */
[----:B------:R-:W-:-:S07]  /*12b0*/  ISETP.NE.AND P0, PT, R9, 0x1, PT ;  /* 0x000000010900780c */ /* 0x000fce0003f05270 */
[----:B------:R-:W2:Y:S08]  /*12c0*/  LDC R14, c[0x0][0xb0c] ;  /* 0x0002c300ff0e7b82 */ /* 0x000eb00000000800 */
[----:B------:R-:W3:Y:S08]  /*12d0*/  LDC R13, c[0x0][0x370] ;  /* 0x0000dc00ff0d7b82 */ /* 0x000ef00000000800 */
[----:B------:R-:W4:Y:S01]  /*12e0*/  LDC R16, c[0x0][0x374] ;  /* 0x0000dd00ff107b82 */ /* 0x000f220000000800 */
[----:B-1----:R-:W-:-:S07]  /*12f0*/  ISETP.NE.AND P1, PT, R4, 0x1, PT ;  /* 0x000000010400780c */ /* 0x002fce0003f25270 */
[----:B------:R-:W3:Y:S01]  /*1300*/  LDC.64 R6, c[0x0][0xb10] ;  /* 0x0002c400ff067b82 */ /* 0x000ee20000000a00 */
[----:B--2---:R-:W-:-:S07]  /*1310*/  ISETP.NE.AND P2, PT, R14, 0x1, PT ;  /* 0x000000010e00780c */ /* 0x004fce0003f45270 */
[----:B------:R-:W1:Y:S08]  /*1320*/  LDC R12, c[0x0][0xb20] ;  /* 0x0002c800ff0c7b82 */ /* 0x000e700000000800 */
[----:B------:R-:W2:Y:S01]  /*1330*/  LDC.64 R2, c[0x0][0xb28] ;  /* 0x0002ca00ff027b82 */ /* 0x000ea20000000a00 */
[----:B----4-:R-:W-:-:S04]  /*1340*/  IMAD.HI.U32 R15, R16, R5, RZ ;  /* 0x00000005100f7227 */ /* 0x010fc800078e00ff */
[----:B------:R-:W-:-:S04]  /*1350*/  IMAD.HI.U32 R5, R34, R5, RZ ;  /* 0x0000000522057227 */ /* 0x000fc800078e00ff */
[----:B---3--:R-:W-:-:S04]  /*1360*/  IMAD.HI.U32 R18, R13, R6, RZ ;  /* 0x000000060d127227 */ /* 0x008fc800078e00ff */
[C---:B------:R-:W-:Y:S01]  /*1370*/  IMAD.HI.U32 R20, R11.reuse, R6, RZ ;  /* 0x000000060b147227 */ /* 0x040fe200078e00ff */
[-C--:B------:R-:W-:Y:S02]  /*1380*/  @P2 SHF.R.U32.HI R13, RZ, R7.reuse, R18 ;  /* 0x00000007ff0d2219 */ /* 0x080fe40000011612 */
[-C--:B-1----:R-:W-:Y:S02]  /*1390*/  @P1 SHF.R.U32.HI R16, RZ, R12.reuse, R15 ;  /* 0x0000000cff101219 */ /* 0x082fe4000001160f */
[----:B------:R-:W-:Y:S02]  /*13a0*/  SHF.R.U32.HI R5, RZ, R12, R5 ;  /* 0x0000000cff057219 */ /* 0x000fe40000011605 */
[----:B------:R-:W-:Y:S02]  /*13b0*/  SHF.R.U32.HI R20, RZ, R7, R20 ;  /* 0x00000007ff147219 */ /* 0x000fe40000011614 */
[----:B------:R-:W-:Y:S01]  /*13c0*/  SEL R5, R34, R5, !P1 ;  /* 0x0000000522057207 */ /* 0x000fe20004800000 */
[----:B--2---:R-:W-:Y:S01]  /*13d0*/  IMAD.HI.U32 R18, R16, R2, RZ ;  /* 0x0000000210127227 */ /* 0x004fe200078e00ff */
[----:B------:R-:W-:-:S02]  /*13e0*/  SEL R37, R11, R20, !P2 ;  /* 0x000000140b257207 */ /* 0x000fc40005000000 */
[----:B------:R-:W-:Y:S01]  /*13f0*/  IADD3 R7, PT, PT, -R5, RZ, RZ ;  /* 0x000000ff05077210 */ /* 0x000fe20007ffe1ff */
[----:B------:R-:W-:Y:S01]  /*1400*/  IMAD.HI.U32 R6, R13, R2, RZ ;  /* 0x000000020d067227 */ /* 0x000fe200078e00ff */
[----:B------:R-:W-:-:S03]  /*1410*/  @P0 SHF.R.U32.HI R16, RZ, R3, R18 ;  /* 0x00000003ff100219 */ /* 0x000fc60000011612 */
[----:B------:R-:W-:Y:S01]  /*1420*/  IMAD R7, R4, R7, R34 ;  /* 0x0000000704077224 */ /* 0x000fe200078e0222 */
[----:B------:R-:W-:Y:S01]  /*1430*/  @P0 SHF.R.U32.HI R13, RZ, R3, R6 ;  /* 0x00000003ff0d0219 */ /* 0x000fe20000011606 */
[----:B------:R-:W-:-:S04]  /*1440*/  IMAD R16, R16, R9, RZ ;  /* 0x0000000910107224 */ /* 0x000fc800078e02ff */
[----:B------:R-:W-:Y:S01]  /*1450*/  IMAD R6, R13, R9, RZ ;  /* 0x000000090d067224 */ /* 0x000fe200078e02ff */
[----:B------:R-:W-:-:S04]  /*1460*/  ISETP.GE.AND P1, PT, R5, R16, PT ;  /* 0x000000100500720c */ /* 0x000fc80003f26270 */
[----:B------:R-:W-:Y:S01]  /*1470*/  ISETP.GE.OR P1, PT, R37, R6, P1 ;  /* 0x000000062500720c */ /* 0x000fe20000f26670 */
[----:B------:R-:W-:-:S05]  /*1480*/  IMAD.HI.U32 R6, R5, R2, RZ ;  /* 0x0000000205067227 */ /* 0x000fca00078e00ff */
[----:B------:R-:W-:-:S04]  /*1490*/  SHF.R.U32.HI R6, RZ, R3, R6 ;  /* 0x00000003ff067219 */ /* 0x000fc80000011606 */
[----:B------:R-:W-:-:S03]  /*14a0*/  SEL R6, R5, R6, !P0 ;  /* 0x0000000605067207 */ /* 0x000fc60004000000 */
[----:B------:R-:W-:Y:S01]  /*14b0*/  @!P1 IMAD.HI.U32 R12, R37, R2, RZ ;  /* 0x00000002250c9227 */ /* 0x000fe200078e00ff */
[----:B------:R-:W-:-:S04]  /*14c0*/  IADD3 R2, PT, PT, -R6, RZ, RZ ;  /* 0x000000ff06027210 */ /* 0x000fc80007ffe1ff */
[----:B------:R-:W-:Y:S01]  /*14d0*/  @!P1 SHF.R.U32.HI R12, RZ, R3, R12 ;  /* 0x00000003ff0c9219 */ /* 0x000fe2000001160c */
[----:B------:R-:W-:-:S03]  /*14e0*/  IMAD R2, R9, R2, R5 ;  /* 0x0000000209027224 */ /* 0x000fc600078e0205 */
[----:B------:R-:W-:-:S05]  /*14f0*/  @!P1 SEL R3, R37, R12, !P0 ;  /* 0x0000000c25039207 */ /* 0x000fca0004000000 */
[--C-:B------:R-:W-:Y:S02]  /*1500*/  @!P1 IMAD.IADD R6, R6, 0x1, -R3.reuse ;  /* 0x0000000106069824 */ /* 0x100fe400078e0a03 */
[----:B------:R-:W-:Y:S01]  /*1510*/  @!P1 IMAD R3, R2, R13, R3 ;  /* 0x0000000d02039224 */ /* 0x000fe200078e0203 */
[----:B------:R-:W-:Y:S01]  /*1520*/  IADD3 R2, PT, PT, -R37, RZ, RZ ;  /* 0x000000ff25027210 */ /* 0x000fe20007ffe1ff */
[----:B------:R-:W-:Y:S02]  /*1530*/  @!P1 IMAD R5, R6, R9, R37 ;  /* 0x0000000906059224 */ /* 0x000fe400078e0225 */
[----:B------:R-:W-:Y:S02]  /*1540*/  @!P1 IMAD.MOV.U32 R37, RZ, RZ, R3 ;  /* 0x000000ffff259224 */ /* 0x000fe400078e0003 */
[----:B------:R-:W-:Y:S02]  /*1550*/  IMAD R2, R14, R2, R11 ;  /* 0x000000020e027224 */ /* 0x000fe400078e020b */
[----:B------:R-:W-:-:S02]  /*1560*/  IMAD R34, R5, R4, R7 ;  /* 0x0000000405227224 */ /* 0x000fc400078e0207 */
[----:B------:R-:W-:Y:S02]  /*1570*/  IMAD R37, R37, R14, R2 ;  /* 0x0000000e25257224 */ /* 0x000fe400078e0202 */
.L_x_18:
[----:B------:R-:W-:Y:S05]  /*1580*/  BRA.U UP0, `(.L_x_19) ;  /* 0x0000000100407547 */ /* 0x000fea000b800000 */
[----:B------:R-:W1:Y:S08]  /*1590*/  LDC.64 R4, c[0x0][0xb10] ;  /* 0x0002c400ff047b82 */ /* 0x000e700000000a00 */
[----:B------:R-:W2:Y:S08]  /*15a0*/  LDC.64 R2, c[0x0][0xb18] ;  /* 0x0002c600ff027b82 */ /* 0x000eb00000000a00 */
[----:B------:R-:W3:Y:S08]  /*15b0*/  LDC R6, c[0x0][0xb20] ;  /* 0x0002c800ff067b82 */ /* 0x000ef00000000800 */
[----:B------:R-:W4:Y:S01]  /*15c0*/  LDC R12, c[0x0][0xb0c] ;  /* 0x0002c300ff0c7b82 */ /* 0x000f220000000800 */
[----:B-1----:R-:W-:-:S05]  /*15d0*/  IMAD.HI.U32 R4, R37, R4, RZ ;  /* 0x0000000425047227 */ /* 0x002fca00078e00ff */
[----:B------:R-:W-:Y:S01]  /*15e0*/  SHF.R.U32.HI R4, RZ, R5, R4 ;  /* 0x00000005ff047219 */ /* 0x000fe20000011604 */
[----:B--2---:R-:W-:Y:S01]  /*15f0*/  IMAD.HI.U32 R3, R34, R3, RZ ;  /* 0x0000000322037227 */ /* 0x004fe200078e00ff */
[----:B------:R-:W-:-:S04]  /*1600*/  ISETP.NE.AND P0, PT, R2, 0x1, PT ;  /* 0x000000010200780c */ /* 0x000fc80003f05270 */
[----:B---3--:R-:W-:-:S04]  /*1610*/  SHF.R.U32.HI R3, RZ, R6, R3 ;  /* 0x00000006ff037219 */ /* 0x008fc80000011603 */
[----:B------:R-:W-:Y:S02]  /*1620*/  SEL R3, R34, R3, !P0 ;  /* 0x0000000322037207 */ /* 0x000fe40004000000 */
[----:B----4-:R-:W-:-:S04]  /*1630*/  ISETP.NE.AND P1, PT, R12, 0x1, PT ;  /* 0x000000010c00780c */ /* 0x010fc80003f25270 */
[----:B------:R-:W-:-:S05]  /*1640*/  SEL R6, R37, R4, !P1 ;  /* 0x0000000425067207 */ /* 0x000fca0004800000 */
[----:B------:R-:W-:Y:S02]  /*1650*/  IMAD.IADD R4, R3, 0x1, -R6 ;  /* 0x0000000103047824 */ /* 0x000fe400078e0a06 */
[----:B------:R-:W-:Y:S02]  /*1660*/  IMAD.IADD R3, R6, 0x1, -R3 ;  /* 0x0000000106037824 */ /* 0x000fe400078e0a03 */
[----:B------:R-:W-:Y:S02]  /*1670*/  IMAD R37, R4, R12, R37 ;  /* 0x0000000c04257224 */ /* 0x000fe400078e0225 */
[----:B------:R-:W-:Y:S02]  /*1680*/  IMAD R34, R3, R2, R34 ;  /* 0x0000000203227224 */ /* 0x000fe400078e0222 */
.L_x_19:
[----:B------:R-:W-:Y:S05]  /*1690*/  BRA.U !UP1, `(.L_x_20) ;  /* 0x00000001090c7547 */ /* 0x000fea000b800000 */
[----:B------:R-:W-:Y:S01]  /*16a0*/  UCGABAR_WAIT ;  /* 0x0000000000007dc7 */ /* 0x000fe20008000000 */
[----:B------:R-:W-:Y:S01]  /*16b0*/  CCTL.IVALL ;  /* 0x00000000ff00798f */ /* 0x000fe20002000000 */
[----:B------:R-:W-:Y:S05]  /*16c0*/  BRA `(.L_x_21) ;  /* 0x0000000000047947 */ /* 0x000fea0003800000 */
.L_x_20:
[----:B------:R-:W-:Y:S06]  /*16d0*/  BAR.SYNC.DEFER_BLOCKING 0x0 ;  /* 0x0000000000007b1d */ /* 0x000fec0000010000 */
.L_x_21:
[----:B------:R-:W-:Y:S05]  /*16e0*/  BRA.U UP2, `(.L_x_22) ;  /* 0x0000001502287547 */ /* 0x000fea000b800000 */
[----:B------:R-:W1:Y:S01]  /*16f0*/  LDCU UR13, c[0x0][0x38c] ;  /* 0x00007180ff0d77ac */ /* 0x000e620008000800 */
[----:B------:R-:W2:Y:S01]  /*1700*/  LDC R9, c[0x0][0x370] ;  /* 0x0000dc00ff097b82 */ /* 0x000ea20000000800 */
[----:B------:R-:W-:Y:S01]  /*1710*/  IMAD.SHL.U32 R16, R11, 0x40, RZ ;  /* 0x000000400b107824 */ /* 0x000fe200078e00ff */
[----:B------:R-:W-:Y:S01]  /*1720*/  PLOP3.LUT P1, PT, PT, PT, UP4, 0x80, 0x8 ;  /* 0x000000000008781c */ /* 0x000fe20003f2f048 */
[----:B------:R-:W-:Y:S01]  /*1730*/  HFMA2 R12, -RZ, RZ, 0, 0 ;  /* 0x00000000ff0c7431 */ /* 0x000fe200000001ff */
[----:B------:R-:W-:Y:S01]  /*1740*/  UISETP.NE.AND UP1, UPT, UR10, URZ, UPT ;  /* 0x000000ff0a00728c */ /* 0x000fe2000bf25270 */
[----:B------:R-:W-:Y:S01]  /*1750*/  ISETP.NE.AND P4, PT, R10, RZ, P5 ;  /* 0x000000ff0a00720c */ /* 0x000fe20002f85270 */
[----:B------:R-:W-:Y:S01]  /*1760*/  IMAD.MOV.U32 R15, RZ, RZ, 0x1 ;  /* 0x00000001ff0f7424 */ /* 0x000fe200078e00ff */
[----:B------:R-:W-:Y:S01]  /*1770*/  PLOP3.LUT P1, PT, P1, PT, PT, 0x8, 0x80 ;  /* 0x000000000080781c */ /* 0x000fe20000f2e170 */
[----:B------:R-:W3:Y:S01]  /*1780*/  LDC R0, c[0x0][0x374] ;  /* 0x0000dd00ff007b82 */ /* 0x000ee20000000800 */
[----:B------:R-:W-:Y:S01]  /*1790*/  IMAD.MOV.U32 R14, RZ, RZ, RZ ;  /* 0x000000ffff0e7224 */ /* 0x000fe200078e00ff */
[----:B------:R-:W-:Y:S01]  /*17a0*/  MOV R8, 0x1 ;  /* 0x0000000100087802 */ /* 0x000fe20000000f00 */
[----:B------:R-:W-:Y:S01]  /*17b0*/  IMAD.MOV.U32 R10, RZ, RZ, RZ ;  /* 0x000000ffff0a7224 */ /* 0x000fe200078e00ff */
[----:B------:R-:W-:Y:S01]  /*17c0*/  LOP3.LUT R16, R16, 0x40, RZ, 0xc0, !PT ;  /* 0x0000004010107812 */ /* 0x000fe200078ec0ff */
[----:B------:R-:W4:Y:S01]  /*17d0*/  LDCU.64 UR22, c[0x0][0x348] ;  /* 0x00006900ff1677ac */ /* 0x000f220008000a00 */
[----:B-1----:R-:W-:-:S02]  /*17e0*/  UIADD3 UR8, UPT, UPT, UR13, 0x3f, URZ ;  /* 0x0000003f0d087890 */ /* 0x002fc4000fffe0ff */
[----:B------:R-:W-:Y:S02]  /*17f0*/  USEL UR25, UR4, 0x2, UP1 ;  /* 0x0000000204197887 */ /* 0x000fe40008800000 */
[----:B------:R-:W-:Y:S01]  /*1800*/  USHF.R.S32.HI UR15, URZ, 0x1f, UR8 ;  /* 0x0000001fff0f7899 */ /* 0x000fe20008011408 */
[----:B------:R-:W-:-:S03]  /*1810*/  UMOV UR26, URZ ;  /* 0x000000ff001a7c82 */ /* 0x000fc60008000000 */
[----:B------:R-:W-:Y:S02]  /*1820*/  ULEA.HI UR15, UR15, UR8, URZ, 0x6 ;  /* 0x000000080f0f7291 */ /* 0x000fe4000f8f30ff */
[----:B------:R-:W-:Y:S02]  /*1830*/  UIADD3 UR8, UPT, UPT, UR13, -0x1, URZ ;  /* 0xffffffff0d087890 */ /* 0x000fe4000fffe0ff */
[----:B------:R-:W-:Y:S02]  /*1840*/  USHF.R.S32.HI UR15, URZ, 0x6, UR15 ;  /* 0x00000006ff0f7899 */ /* 0x000fe4000801140f */
[----:B------:R-:W-:Y:S02]  /*1850*/  UISETP.GE.U32.AND UP2, UPT, UR8, -0x7f, UPT ;  /* 0xffffff810800788c */ /* 0x000fe4000bf46070 */
[----:B------:R-:W-:Y:S02]  /*1860*/  UISETP.LT.U32.AND UP0, UPT, UR15, 0x7, UPT ;  /* 0x000000070f00788c */ /* 0x000fe4000bf01070 */
[----:B------:R-:W-:-:S02]  /*1870*/  UIADD3 UR13, UPT, UPT, UR13, 0x7e, URZ ;  /* 0x0000007e0d0d7890 */ /* 0x000fc4000fffe0ff */
[----:B------:R-:W-:-:S04]  /*1880*/  USEL UR14, UR15, 0x7, UP0 ;  /* 0x000000070f0e7887 */ /* 0x000fc80008000000 */
[----:B------:R-:W-:Y:S02]  /*1890*/  UIADD3 UR24, UPT, UPT, UR14, -0x1, URZ ;  /* 0xffffffff0e187890 */ /* 0x000fe4000fffe0ff */
[----:B------:R-:W-:Y:S02]  /*18a0*/  @UP2 UIADD3 UR24, UPT, UPT, UR14, URZ, URZ ;  /* 0x000000ff0e182290 */ /* 0x000fe4000fffe0ff */
[----:B------:R-:W-:Y:S02]  /*18b0*/  UIADD3 UR27, UPT, UPT, UR15, -UR14, URZ ;  /* 0x8000000e0f1b7290 */ /* 0x000fe4000fffe0ff */
[----:B------:R-:W-:Y:S02]  /*18c0*/  UIADD3 UR21, UPT, UPT, UR24, 0x1, URZ ;  /* 0x0000000118157890 */ /* 0x000fe4000fffe0ff */
[----:B--2-4-:R-:W-:-:S12]  /*18d0*/  UIADD3 UR24, UPT, UPT, -UR24, URZ, URZ ;  /* 0x000000ff18187290 */ /* 0x014fd8000fffe1ff */
.L_x_42:
[----:B------:R-:W-:Y:S01]  /*18e0*/  UISETP.NE.AND UP0, UPT, UR37, URZ, UPT ;  /* 0x000000ff2500728c */ /* 0x000fe2000bf05270 */
[----:B------:R-:W1:Y:S08]  /*18f0*/  S2UR UR37, SR_CgaCtaId ;  /* 0x00000000002579c3 */ /* 0x000e700000008800 */
[----:B------:R-:W-:Y:S05]  /*1900*/  BRA.U UP0, `(.L_x_23) ;  /* 0x0000000100347547 */ /* 0x000fea000b800000 */
[----:B------:R-:W2:Y:S01]  /*1910*/  S2R R2, SR_CgaCtaId ;  /* 0x0000000000027919 */ /* 0x000ea20000008800 */
[----:B------:R-:W-:-:S04]  /*1920*/  MOV R3, 0x400 ;  /* 0x0000040000037802 */ /* 0x000fc80000000f00 */
[----:B--2---:R-:W-:Y:S02]  /*1930*/  LEA R3, R2, R3, 0x18 ;  /* 0x0000000302037211 */ /* 0x004fe400078ec0ff */
[----:B------:R-:W-:-:S03]  /*1940*/  SHF.L.U32 R2, R8, 0x1f, RZ ;  /* 0x0000001f08027819 */ /* 0x000fc600000006ff */
[----:B------:R-:W-:-:S04]  /*1950*/  IMAD R3, R10, 0x8, R3 ;  /* 0x000000080a037824 */ /* 0x000fc800078e0203 */
[----:B------:R-:W2:Y:S02]  /*1960*/  SYNCS.PHASECHK.TRANS64.TRYWAIT P0, [R3+URZ+0x130], R2 ;  /* 0x00013002030075a7 */ /* 0x000ea400080011ff */
[----:B--2---:R-:W-:Y:S05]  /*1970*/  @!P0 BRA `(.L_x_24) ;  /* 0x00000070006c8947 */ /* 0x004fea0003800000 */
.L_x_152:
[----:B------:R-:W-:Y:S01]  /*1980*/  VIADD R10, R10, 0x1 ;  /* 0x000000010a0a7836 */ /* 0x000fe20000000000 */
[----:B------:R2:W-:Y:S04]  /*1990*/  SYNCS.ARRIVE.TRANS64.A1T0 RZ, [R3+URZ+0x120], RZ ;  /* 0x000120ff03ff79a7 */ /* 0x0005e800081000ff */
[----:B------:R-:W-:-:S04]  /*19a0*/  ISETP.NE.AND P0, PT, R10, 0x2, PT ;  /* 0x000000020a00780c */ /* 0x000fc80003f05270 */
[----:B------:R-:W-:Y:S02]  /*19b0*/  SEL R10, R10, RZ, P0 ;  /* 0x000000ff0a0a7207 */ /* 0x000fe40000000000 */
[----:B--2---:R-:W-:-:S04]  /*19c0*/  SEL R3, RZ, 0x1, P0 ;  /* 0x00000001ff037807 */ /* 0x004fc80000000000 */
[----:B------:R-:W-:-:S07]  /*19d0*/  LOP3.LUT R8, R8, R3, RZ, 0x3c, !PT ;  /* 0x0000000308087212 */ /* 0x000fce00078e3cff */
.L_x_23:
[----:B------:R-:W-:Y:S01]  /*19e0*/  UMOV UR4, 0x400 ;  /* 0x0000040000047882 */ /* 0x000fe20000000000 */
[----:B------:R-:W-:Y:S01]  /*19f0*/  LEA.HI R3, R37, R37, RZ, 0x1 ;  /* 0x0000002525037211 */ /* 0x000fe200078f08ff */
[----:B-1----:R-:W-:Y:S01]  /*1a00*/  ULEA UR4, UR37, UR4, 0x18 ;  /* 0x0000000425047291 */ /* 0x002fe2000f8ec0ff */
[----:B------:R-:W-:Y:S01]  /*1a10*/  SHF.L.U32 R2, R15, 0x1f, RZ ;  /* 0x0000001f0f027819 */ /* 0x000fe200000006ff */
[----:B------:R-:W-:Y:S01]  /*1a20*/  UISETP.GE.U32.AND UP0, UPT, UR13, 0x7f, UPT ;  /* 0x0000007f0d00788c */ /* 0x000fe2000bf06070 */
[C---:B------:R-:W-:Y:S01]  /*1a30*/  R2UR UR9, R16.reuse ;  /* 0x00000000100972ca */ /* 0x040fe200000e0000 */
[----:B------:R-:W-:Y:S01]  /*1a40*/  ULEA UR8, UR26, UR4, 0x3 ;  /* 0x000000041a087291 */ /* 0x000fe2000f8e18ff */
[----:B------:R-:W-:Y:S01]  /*1a50*/  IMAD.SHL.U32 R3, R3, 0x40, RZ ;  /* 0x0000004003037824 */ /* 0x000fe200078e00ff */
[----:B------:R-:W-:Y:S01]  /*1a60*/  R2UR UR11, R16 ;  /* 0x00000000100b72ca */ /* 0x000fe200000e0000 */
[----:B------:R-:W-:-:S03]  /*1a70*/  UMOV UR28, URZ ;  /* 0x000000ff001c7c82 */ /* 0x000fc60008000000 */
[----:B------:R-:W-:-:S03]  /*1a80*/  R2UR UR34, R3 ;  /* 0x00000000032272ca */ /* 0x000fc600000e0000 */
[----:B------:R1:W2:Y:S01]  /*1a90*/  SYNCS.PHASECHK.TRANS64.TRYWAIT P0, [UR8+0x38], R2 ;  /* 0x00003802ff0075a7 */ /* 0x0002a20008001108 */
[----:B------:R-:W-:-:S09]  /*1aa0*/  R2UR UR8, R34 ;  /* 0x00000000220872ca */ /* 0x000fd200000e0000 */
[----:B------:R-:W-:-:S04]  /*1ab0*/  ULOP3.LUT UR34, UR9, 0xffffff80, UR34, 0xf8, !UPT ;  /* 0xffffff8009227892 */ /* 0x000fc8000f8ef822 */
[----:B------:R-:W-:Y:S01]  /*1ac0*/  ULEA UR11, UR8, UR11, 0x7 ;  /* 0x0000000b080b7291 */ /* 0x000fe2000f8e38ff */
[----:B------:R-:W-:Y:S11]  /*1ad0*/  BRA.U !UP0, `(.L_x_25) ;  /* 0x0000000108c87547 */ /* 0x000ff6000b800000 */
[----:B------:R-:W-:Y:S01]  /*1ae0*/  UMOV UR16, UR24 ;  /* 0x0000001800107c82 */ /* 0x000fe20008000000 */
[----:B------:R-:W-:Y:S01]  /*1af0*/  UMOV UR20, UR26 ;  /* 0x0000001a00147c82 */ /* 0x000fe20008000000 */
[----:B------:R-:W-:Y:S01]  /*1b00*/  UMOV UR10, URZ ;  /* 0x000000ff000a7c82 */ /* 0x000fe20008000000 */
[----:B------:R-:W-:-:S05]  /*1b10*/  UMOV UR35, UR6 ;  /* 0x0000000600237c82 */ /* 0x000fca0008000000 */
.L_x_31:
[----:B------:R-:W-:Y:S01]  /*1b20*/  ULEA UR33, UR20, UR4, 0x3 ;  /* 0x0000000414217291 */ /* 0x000fe2000f8e18ff */
[----:B------:R-:W-:Y:S01]  /*1b30*/  @P5 MOV R3, 0x8000 ;  /* 0x0000800000035802 */ /* 0x000fe20000000f00 */
[----:B-12---:R-:W-:Y:S10]  /*1b40*/  @P0 BRA `(.L_x_26) ;  /* 0x00000000000c0947 */ /* 0x006ff40003800000 */
[----:B------:R-:W-:-:S04]  /*1b50*/  SHF.L.U32 R5, R15, 0x1f, RZ ;  /* 0x0000001f0f057819 */ /* 0x000fc800000006ff */
[----:B------:R-:W2:Y:S02]  /*1b60*/  SYNCS.PHASECHK.TRANS64.TRYWAIT P0, [UR33+0x38], R5 ;  /* 0x00003805ff0075a7 */ /* 0x000ea40008001121 */
[----:B--2---:R-:W-:Y:S05]  /*1b70*/  @!P0 BRA `(.L_x_27) ;  /* 0x0000007000008947 */ /* 0x004fea0003800000 */
.L_x_26:
[----:B------:R2:W-:Y:S01]  /*1b80*/  @P5 SYNCS.ARRIVE.TRANS64 RZ, [UR33], R3 ;  /* 0x00000003ffff59a7 */ /* 0x0005e20008000021 */
[----:B------:R-:W-:Y:S02]  /*1b90*/  ULOP3.LUT UR8, UR25, 0x2, URZ, 0xfc, !UPT ;  /* 0x0000000219087892 */ /* 0x000fe4000f8efcff */
[----:B------:R-:W-:Y:S02]  /*1ba0*/  UIADD3 UR16, UPT, UPT, UR16, 0x1, URZ ;  /* 0x0000000110107890 */ /* 0x000fe4000fffe0ff */
[----:B------:R-:W-:Y:S02]  /*1bb0*/  UISETP.NE.AND UP0, UPT, UR8, 0x2, UPT ;  /* 0x000000020800788c */ /* 0x000fe4000bf05270 */
[----:B------:R-:W-:-:S07]  /*1bc0*/  UISETP.NE.AND UP2, UPT, UR16, 0x1, UPT ;  /* 0x000000011000788c */ /* 0x000fce000bf45270 */
[----:B------:R-:W-:Y:S05]  /*1bd0*/  BRA.U UP0, `(.L_x_28) ;  /* 0x0000000100047547 */ /* 0x000fea000b800000 */
[----:B------:R-:W-:Y:S05]  /*1be0*/  BPT.TRAP 0x1 ;  /* 0x000000040000795c */ /* 0x000fea0000300000 */
.L_x_28:
[----:B------:R-:W-:Y:S04]  /*1bf0*/  BSSY.RECONVERGENT B0, `(.L_x_29) ;  /* 0x0000003000007945 */ /* 0x000fe80003800200 */
[----:B------:R-:W-:Y:S05]  /*1c00*/  @!P4 BRA `(.L_x_30) ;  /* 0x000000000004c947 */ /* 0x000fea0003800000 */
[----:B------:R-:W-:Y:S05]  /*1c10*/  BPT.TRAP 0x1 ;  /* 0x000000040000795c */ /* 0x000fea0000300000 */
.L_x_30:
[----:B------:R-:W-:Y:S05]  /*1c20*/  BSYNC.RECONVERGENT B0 ;  /* 0x0000000000007941 */ /* 0x000fea0003800200 */
.L_x_29:
[----:B------:R-:W-:Y:S02]  /*1c30*/  UIADD3 UR26, UPT, UPT, UR20, 0x1, URZ ;  /* 0x00000001141a7890 */ /* 0x000fe4000fffe0ff */
[----:B------:R-:W-:Y:S02]  /*1c40*/  UIADD3 UR38, UP1, UPT, UR22, 0x80, URZ ;  /* 0x0000008016267890 */ /* 0x000fe4000ff3e0ff */
[----:B------:R-:W-:Y:S02]  /*1c50*/  UISETP.NE.AND UP0, UPT, UR26, 0x7, UPT ;  /* 0x000000071a00788c */ /* 0x000fe4000bf05270 */
[----:B------:R-:W-:Y:S02]  /*1c60*/  ULOP3.LUT UR33, UR33, 0xfefffff8, URZ, 0xc0, !UPT ;  /* 0xfefffff821217892 */ /* 0x000fe4000f8ec0ff */
[----:B------:R-:W-:Y:S02]  /*1c70*/  USEL UR9, URZ, 0x1, UP0 ;  /* 0x00000001ff097887 */ /* 0x000fe40008000000 */
[----:B------:R-:W-:-:S02]  /*1c80*/  USEL UR26, UR26, URZ, UP0 ;  /* 0x000000ff1a1a7287 */ /* 0x000fc40008000000 */
[----:B------:R-:W-:Y:S02]  /*1c90*/  UIADD3 UR30, UP0, UPT, UR22, 0x180, URZ ;  /* 0x00000180161e7890 */ /* 0x000fe4000ff1e0ff */
[----:B------:R-:W-:Y:S01]  /*1ca0*/  ULEA UR8, UR26, UR4, 0x3 ;  /* 0x000000041a087291 */ /* 0x000fe2000f8e18ff */
[----:B------:R-:W-:Y:S01]  /*1cb0*/  LOP3.LUT R15, R15, UR9, RZ, 0x3c, !PT ;  /* 0x000000090f0f7c12 */ /* 0x000fe2000f8e3cff */
[----:B------:R-:W-:Y:S02]  /*1cc0*/  UIADD3.X UR39, UPT, UPT, URZ, UR23, URZ, UP1, !UPT ;  /* 0x00000017ff277290 */ /* 0x000fe40008ffe4ff */
[----:B------:R-:W-:Y:S01]  /*1cd0*/  UPRMT UR17, URZ, 0x5410, UR5 ;  /* 0x00005410ff117896 */ /* 0x000fe20008000005 */
[----:B-1----:R-:W-:Y:S01]  /*1ce0*/  SHF.L.U32 R2, R15, 0x1f, RZ ;  /* 0x0000001f0f027819 */ /* 0x002fe200000006ff */
[----:B------:R-:W-:Y:S01]  /*1cf0*/  UIADD3.X UR31, UPT, UPT, URZ, UR23, URZ, UP0, !UPT ;  /* 0x00000017ff1f7290 */ /* 0x000fe200087fe4ff */
[----:B------:R-:W-:Y:S02]  /*1d00*/  UMOV UR18, 0x0 ;  /* 0x0000000000127882 */ /* 0x000fe40000000000 */
[----:B------:R4:W1:Y:S01]  /*1d10*/  SYNCS.PHASECHK.TRANS64.TRYWAIT P0, [UR8+0x38], R2 ;  /* 0x00003802ff0075a7 */ /* 0x0008620008001108 */
[----:B------:R-:W-:Y:S01]  /*1d20*/  USHF.L.U32 UR8, UR20, 0xd, URZ ;  /* 0x0000000d14087899 */ /* 0x000fe200080006ff */
[----:B------:R-:W-:Y:S01]  /*1d30*/  UMOV UR19, 0x10000000 ;  /* 0x1000000000137882 */ /* 0x000fe20000000000 */
[----:B------:R-:W-:-:S02]  /*1d40*/  UMOV UR12, UR36 ;  /* 0x00000024000c7c82 */ /* 0x000fc40008000000 */
[----:B------:R-:W-:Y:S02]  /*1d50*/  ULEA UR32, UR7, UR8, 0x1 ;  /* 0x0000000807207291 */ /* 0x000fe4000f8e08ff */
[----:B------:R-:W-:Y:S02]  /*1d60*/  UIADD3 UR8, UPT, UPT, UR4, 0x12300, UR8 ;  /* 0x0001230004087890 */ /* 0x000fe4000fffe008 */
[----:B------:R-:W-:Y:S01]  /*1d70*/  UIADD3 UR32, UPT, UPT, UR4, 0x4300, UR32 ;  /* 0x0000430004207890 */ /* 0x000fe2000fffe020 */
[----:B------:R-:W-:Y:S01]  /*1d80*/  UMOV UR9, UR33 ;  /* 0x0000002100097c82 */ /* 0x000fe20008000000 */
[----:B------:R-:W-:Y:S01]  /*1d90*/  UMOV UR28, UR21 ;  /* 0x00000015001c7c82 */ /* 0x000fe20008000000 */
[----:B------:R-:W-:-:S06]  /*1da0*/  UMOV UR20, UR26 ;  /* 0x0000001a00147c82 */ /* 0x000fcc0008000000 */
[----:B------:R2:W-:Y:S01]  /*1db0*/  UTMALDG.3D.MULTICAST.2CTA [UR32], [UR38], UR17, desc[UR18] ;  /* 0x00001220260073b4 */ /* 0x0005e20008211811 */
[----:B------:R3:W-:Y:S01]  /*1dc0*/  UTMALDG.3D.2CTA [UR8], [UR30], desc[UR18] ;  /* 0x000012081e0075b4 */ /* 0x0007e20008211000 */
[----:B--2---:R-:W-:Y:S02]  /*1dd0*/  UIADD3 UR35, UPT, UPT, UR35, 0x40, URZ ;  /* 0x0000004023237890 */ /* 0x004fe4000fffe0ff */
[----:B---3--:R-:W-:Y:S01]  /*1de0*/  UIADD3 UR10, UPT, UPT, UR10, 0x40, URZ ;  /* 0x000000400a0a7890 */ /* 0x008fe2000fffe0ff */
[----:B----4-:R-:W-:Y:S11]  /*1df0*/  BRA.U UP2, `(.L_x_31) ;  /* 0xfffffffd02487547 */ /* 0x010ff6000b83ffff */
.L_x_25:
[----:B------:R-:W-:Y:S01]  /*1e00*/  ULEA UR8, UR26, UR4, 0x3 ;  /* 0x000000041a087291 */ /* 0x000fe2000f8e18ff */
[----:B-1----:R-:W-:Y:S01]  /*1e10*/  SHF.L.U32 R2, R15, 0x1f, RZ ;  /* 0x0000001f0f027819 */ /* 0x002fe200000006ff */
[----:B------:R-:W-:Y:S01]  /*1e20*/  @!P1 SYNCS.ARRIVE.TRANS64.A1T0 RZ, [UR4+0xb8], RZ ;  /* 0x0000b8ffffff99a7 */ /* 0x000fe20008100004 */
[----:B------:R-:W-:-:S06]  /*1e30*/  UISETP.GT.AND UP0, UPT, UR15, UR14, UPT ;  /* 0x0000000e0f00728c */ /* 0x000fcc000bf04270 */
[----:B--2---:R1:W2:Y:S03]  /*1e40*/  SYNCS.PHASECHK.TRANS64.TRYWAIT P0, [UR8+0x38], R2 ;  /* 0x00003802ff0075a7 */ /* 0x0042a60008001108 */
[----:B------:R-:W-:Y:S05]  /*1e50*/  BRA.U !UP0, `(.L_x_32) ;  /* 0x0000000108c47547 */ /* 0x000fea000b800000 */
[----:B------:R-:W-:Y:S01]  /*1e60*/  UIADD3 UR29, UPT, UPT, UR27, UR28, URZ ;  /* 0x0000001c1b1d7290 */ /* 0x000fe2000fffe0ff */
[----:B------:R-:W-:-:S11]  /*1e70*/  UMOV UR31, UR26 ;  /* 0x0000001a001f7c82 */ /* 0x000fd60008000000 */
.L_x_38:
[----:B------:R-:W-:Y:S01]  /*1e80*/  ULEA UR17, UR31, UR4, 0x3 ;  /* 0x000000041f117291 */ /* 0x000fe2000f8e18ff */
[----:B--2---:R-:W-:Y:S01]  /*1e90*/  @P5 MOV R3, 0x8000 ;  /* 0x0000800000035802 */ /* 0x004fe20000000f00 */
[----:B-12---:R-:W-:Y:S10]  /*1ea0*/  @P0 BRA `(.L_x_33) ;  /* 0x00000000000c0947 */ /* 0x006ff40003800000 */
[----:B------:R-:W-:-:S04]  /*1eb0*/  SHF.L.U32 R5, R15, 0x1f, RZ ;  /* 0x0000001f0f057819 */ /* 0x000fc800000006ff */
[----:B------:R-:W2:Y:S02]  /*1ec0*/  SYNCS.PHASECHK.TRANS64.TRYWAIT P0, [UR17+0x38], R5 ;  /* 0x00003805ff0075a7 */ /* 0x000ea40008001111 */
[----:B--2---:R-:W-:Y:S05]  /*1ed0*/  @!P0 BRA `(.L_x_34) ;  /* 0x0000006c00408947 */ /* 0x004fea0003800000 */
.L_x_33:
[----:B------:R2:W-:Y:S01]  /*1ee0*/  @P5 SYNCS.ARRIVE.TRANS64 RZ, [UR17], R3 ;  /* 0x00000003ffff59a7 */ /* 0x0005e20008000011 */
[----:B------:R-:W-:-:S04]  /*1ef0*/  ULOP3.LUT UR8, UR25, 0x2, URZ, 0xfc, !UPT ;  /* 0x0000000219087892 */ /* 0x000fc8000f8efcff */
[----:B------:R-:W-:-:S09]  /*1f00*/  UISETP.NE.AND UP0, UPT, UR8, 0x2, UPT ;  /* 0x000000020800788c */ /* 0x000fd2000bf05270 */
[----:B------:R-:W-:Y:S05]  /*1f10*/  BRA.U UP0, `(.L_x_35) ;  /* 0x0000000100047547 */ /* 0x000fea000b800000 */
[----:B------:R-:W-:Y:S05]  /*1f20*/  BPT.TRAP 0x1 ;  /* 0x000000040000795c */ /* 0x000fea0000300000 */
.L_x_35:
[----:B------:R-:W-:Y:S04]  /*1f30*/  BSSY.RECONVERGENT B0, `(.L_x_36) ;  /* 0x0000003000007945 */ /* 0x000fe80003800200 */
[----:B------:R-:W-:Y:S05]  /*1f40*/  @!P4 BRA `(.L_x_37) ;  /* 0x000000000004c947 */ /* 0x000fea0003800000 */
[----:B------:R-:W-:Y:S05]  /*1f50*/  BPT.TRAP 0x1 ;  /* 0x000000040000795c */ /* 0x000fea0000300000 */
.L_x_37:
[----:B------:R-:W-:Y:S05]  /*1f60*/  BSYNC.RECONVERGENT B0 ;  /* 0x0000000000007941 */ /* 0x000fea0003800200 */
.L_x_36:
[----:B------:R-:W-:Y:S02]  /*1f70*/  UIADD3 UR26, UPT, UPT, UR31, 0x1, URZ ;  /* 0x000000011f1a7890 */ /* 0x000fe4000fffe0ff */
[----:B------:R-:W-:Y:S02]  /*1f80*/  UIADD3 UR40, UP1, UPT, UR22, 0x80, URZ ;  /* 0x0000008016287890 */ /* 0x000fe4000ff3e0ff */
[----:B------:R-:W-:Y:S02]  /*1f90*/  UISETP.NE.AND UP0, UPT, UR26, 0x7, UPT ;  /* 0x000000071a00788c */ /* 0x000fe4000bf05270 */
[----:B------:R-:W-:Y:S02]  /*1fa0*/  USHF.L.U32 UR10, UR28, 0x6, URZ ;  /* 0x000000061c0a7899 */ /* 0x000fe400080006ff */
[----:B------:R-:W-:Y:S02]  /*1fb0*/  USEL UR9, URZ, 0x1, UP0 ;  /* 0x00000001ff097887 */ /* 0x000fe40008000000 */
[----:B------:R-:W-:-:S02]  /*1fc0*/  USEL UR26, UR26, URZ, UP0 ;  /* 0x000000ff1a1a7287 */ /* 0x000fc40008000000 */
[----:B------:R-:W-:Y:S02]  /*1fd0*/  UIADD3 UR38, UP0, UPT, UR22, 0x180, URZ ;  /* 0x0000018016267890 */ /* 0x000fe4000ff1e0ff */
[----:B------:R-:W-:Y:S01]  /*1fe0*/  ULEA UR8, UR26, UR4, 0x3 ;  /* 0x000000041a087291 */ /* 0x000fe2000f8e18ff */
[----:B------:R-:W-:Y:S01]  /*1ff0*/  LOP3.LUT R15, R15, UR9, RZ, 0x3c, !PT ;  /* 0x000000090f0f7c12 */ /* 0x000fe2000f8e3cff */
[----:B------:R-:W-:Y:S02]  /*2000*/  ULOP3.LUT UR17, UR17, 0xfefffff8, URZ, 0xc0, !UPT ;  /* 0xfefffff811117892 */ /* 0x000fe4000f8ec0ff */
[----:B------:R-:W-:Y:S01]  /*2010*/  UIADD3 UR19, UPT, UPT, UR6, UR10, URZ ;  /* 0x0000000a06137290 */ /* 0x000fe2000fffe0ff */
[----:B-1----:R-:W-:Y:S01]  /*2020*/  SHF.L.U32 R2, R15, 0x1f, RZ ;  /* 0x0000001f0f027819 */ /* 0x002fe200000006ff */
[----:B------:R-:W-:Y:S02]  /*2030*/  UIADD3.X UR41, UPT, UPT, URZ, UR23, URZ, UP1, !UPT ;  /* 0x00000017ff297290 */ /* 0x000fe40008ffe4ff */
[----:B------:R-:W-:Y:S01]  /*2040*/  UPRMT UR30, URZ, 0x5410, UR5 ;  /* 0x00005410ff1e7896 */ /* 0x000fe20008000005 */
[----:B------:R4:W1:Y:S01]  /*2050*/  SYNCS.PHASECHK.TRANS64.TRYWAIT P0, [UR8+0x38], R2 ;  /* 0x00003802ff0075a7 */ /* 0x0008620008001108 */
[----:B------:R-:W-:-:S02]  /*2060*/  USHF.L.U32 UR8, UR31, 0xd, URZ ;  /* 0x0000000d1f087899 */ /* 0x000fc400080006ff */
[----:B------:R-:W-:Y:S02]  /*2070*/  UIADD3.X UR39, UPT, UPT, URZ, UR23, URZ, UP0, !UPT ;  /* 0x00000017ff277290 */ /* 0x000fe400087fe4ff */
[----:B------:R-:W-:Y:S02]  /*2080*/  ULEA UR16, UR7, UR8, 0x1 ;  /* 0x0000000807107291 */ /* 0x000fe4000f8e08ff */
[----:B------:R-:W-:Y:S02]  /*2090*/  UIADD3 UR8, UPT, UPT, UR4, 0x12300, UR8 ;  /* 0x0001230004087890 */ /* 0x000fe4000fffe008 */
[----:B------:R-:W-:Y:S01]  /*20a0*/  UIADD3 UR16, UPT, UPT, UR4, 0x4300, UR16 ;  /* 0x0000430004107890 */ /* 0x000fe2000fffe010 */
[----:B------:R-:W-:Y:S01]  /*20b0*/  UMOV UR32, 0x0 ;  /* 0x0000000000207882 */ /* 0x000fe20000000000 */
[----:B------:R-:W-:Y:S01]  /*20c0*/  UMOV UR33, 0x10000000 ;  /* 0x1000000000217882 */ /* 0x000fe20000000000 */
[----:B------:R-:W-:Y:S01]  /*20d0*/  UMOV UR18, UR34 ;  /* 0x0000002200127c82 */ /* 0x000fe20008000000 */
[----:B------:R-:W-:Y:S01]  /*20e0*/  UMOV UR20, UR36 ;  /* 0x0000002400147c82 */ /* 0x000fe20008000000 */
[----:B------:R-:W-:Y:S01]  /*20f0*/  UMOV UR12, UR36 ;  /* 0x00000024000c7c82 */ /* 0x000fe20008000000 */
[----:B------:R-:W-:Y:S01]  /*2100*/  UMOV UR9, UR17 ;  /* 0x0000001100097c82 */ /* 0x000fe20008000000 */
[----:B------:R-:W-:-:S02]  /*2110*/  UIADD3 UR28, UPT, UPT, UR28, 0x1, URZ ;  /* 0x000000011c1c7890 */ /* 0x000fc4000fffe0ff */
[----:B------:R4:W-:Y:S01]  /*2120*/  UTMALDG.3D.MULTICAST.2CTA [UR16], [UR40], UR30, desc[UR32] ;  /* 0x00002010280073b4 */ /* 0x0009e2000821181e */
[----:B------:R-:W-:Y:S01]  /*2130*/  UMOV UR31, UR26 ;  /* 0x0000001a001f7c82 */ /* 0x000fe20008000000 */
[----:B------:R-:W-:Y:S01]  /*2140*/  UISETP.NE.AND UP0, UPT, UR28, UR29, UPT ;  /* 0x0000001d1c00728c */ /* 0x000fe2000bf05270 */
[----:B------:R4:W-:Y:S08]  /*2150*/  UTMALDG.3D.2CTA [UR8], [UR38], desc[UR32] ;  /* 0x00002008260075b4 */ /* 0x0009f00008211000 */
[----:B----4-:R-:W-:Y:S05]  /*2160*/  BRA.U UP0, `(.L_x_38) ;  /* 0xfffffffd00447547 */ /* 0x010fea000b83ffff */
.L_x_32:
[----:B-1----:R-:W-:Y:S01]  /*2170*/  LEA R2, R14, UR4, 0x3 ;  /* 0x000000040e027c11 */ /* 0x002fe2000f8e18ff */
[----:B------:R-:W-:Y:S01]  /*2180*/  NOP ;  /* 0x0000000000007918 */ /* 0x000fe20000000000 */
[----:B--2---:R-:W-:Y:S02]  /*2190*/  SHF.L.U32 R3, R12, 0x1f, RZ ;  /* 0x0000001f0c037819 */ /* 0x004fe400000006ff */
[----:B------:R-:W-:Y:S02]  /*21a0*/  LEA R4, R14, UR4, 0x4 ;  /* 0x000000040e047c11 */ /* 0x000fe4000f8e20ff */
[----:B------:R-:W1:Y:S02]  /*21b0*/  SYNCS.PHASECHK.TRANS64.TRYWAIT P0, [R2+URZ+0xc0], R3 ;  /* 0x0000c003020075a7 */ /* 0x000e6400080011ff */
[----:B-1----:R-:W-:Y:S05]  /*21c0*/  @!P0 BRA `(.L_x_39) ;  /* 0x00000068009c8947 */ /* 0x002fea0003800000 */
.L_x_155:
[----:B------:R-:W2:Y:S01]  /*21d0*/  LDS.128 R4, [R4+0x150] ;  /* 0x0001500004047984 */ /* 0x000ea20000000c00 */
[----:B------:R-:W-:Y:S01]  /*21e0*/  ISETP.GE.AND P0, PT, R26, 0x1, PT ;  /* 0x000000011a00780c */ /* 0x000fe20003f06270 */
[----:B-1----:R-:W-:Y:S01]  /*21f0*/  VIADD R2, R2, 0xd0 ;  /* 0x000000d002027836 */ /* 0x002fe20000000000 */
[----:B------:R-:W-:Y:S01]  /*2200*/  @!PT LDS RZ, [RZ] ;  /* 0x00000000fffff984 */ /* 0x000fe20000000800 */
[----:B------:R-:W-:Y:S01]  /*2210*/  @!PT LDS RZ, [RZ] ;  /* 0x00000000fffff984 */ /* 0x000fe20000000800 */
[----:B------:R-:W-:Y:S01]  /*2220*/  @!PT LDS RZ, [RZ] ;  /* 0x00000000fffff984 */ /* 0x000fe20000000800 */
[----:B------:R-:W-:Y:S01]  /*2230*/  @!PT LDS RZ, [RZ] ;  /* 0x00000000fffff984 */ /* 0x000fe20000000800 */
[----:B------:R1:W-:Y:S06]  /*2240*/  MEMBAR.ALL.CTA ;  /* 0x0000000000007992 */ /* 0x0003ec0000008000 */
[----:B-1----:R-:W1:Y:S01]  /*2250*/  FENCE.VIEW.ASYNC.S ;  /* 0x00000000000073c6 */ /* 0x002e620000000000 */
[----:B------:R-:W-:-:S04]  /*2260*/  PRMT R2, RZ, 0x654, R2 ;  /* 0x00000654ff027816 */ /* 0x000fc80000000002 */
[----:B-1----:R1:W-:Y:S01]  /*2270*/  SYNCS.ARRIVE.TRANS64.RED.A1T0 RZ, [R2+URZ], RZ ;  /* 0x000000ff02ff79a7 */ /* 0x0023e200081004ff */
[----:B--2---:R-:W-:-:S13]  /*2280*/  LOP3.LUT P2, RZ, R6, 0x1, RZ, 0xc0, !PT ;  /* 0x0000000106ff7812 */ /* 0x004fda000784c0ff */
[----:B------:R-:W-:Y:S01]  /*2290*/  @P2 SHF.R.U32.HI R3, RZ, 0x10, R5 ;  /* 0x00000010ff032819 */ /* 0x000fe20000011605 */
[----:B------:R-:W-:Y:S01]  /*22a0*/  VOTEU.ANY UP0, P2 ;  /* 0x0000000000ff7886 */ /* 0x000fe20001000100 */
[----:B------:R-:W-:Y:S02]  /*22b0*/  @P2 MOV R13, R4 ;  /* 0x00000004000d2202 */ /* 0x000fe40000000f00 */
[----:B------:R-:W-:Y:S02]  /*22c0*/  @P2 R2UR.BROADCAST UR8, R3 ;  /* 0x00000000030822ca */ /* 0x000fe400008e0000 */
[----:B------:R-:W-:-:S11]  /*22d0*/  @P2 LOP3.LUT R11, R5, 0xffff, RZ, 0xc0, !PT ;  /* 0x0000ffff050b2812 */ /* 0x000fd600078ec0ff */
[----:B------:R-:W-:Y:S01]  /*22e0*/  @UP0 UMOV UR36, UR8 ;  /* 0x0000000800240c82 */ /* 0x000fe20008000000 */
[----:B-1----:R-:W-:Y:S05]  /*22f0*/  @!P0 BRA `(.L_x_40) ;  /* 0x0000000000b88947 */ /* 0x002fea0003800000 */
[----:B------:R-:W3:Y:S01]  /*2300*/  LDC.64 R4, c[0x0][0xb18] ;  /* 0x0002c600ff047b82 */ /* 0x000ee20000000a00 */
[----:B------:R-:W-:-:S07]  /*2310*/  ISETP.NE.AND P3, PT, R26, 0x1, PT ;  /* 0x000000011a00780c */ /* 0x000fce0003f65270 */
[----:B------:R-:W1:Y:S08]  /*2320*/  LDC.64 R6, c[0x0][0xb10] ;  /* 0x0002c400ff067b82 */ /* 0x000e700000000a00 */
[----:B------:R-:W2:Y:S08]  /*2330*/  LDC R17, c[0x0][0xb20] ;  /* 0x0002c800ff117b82 */ /* 0x000eb00000000800 */
[----:B------:R-:W4:Y:S01]  /*2340*/  LDC R18, c[0x0][0xb0c] ;  /* 0x0002c300ff127b82 */ /* 0x000f220000000800 */
[----:B---3--:R-:W-:Y:S01]  /*2350*/  IMAD.HI.U32 R22, R0, R5, RZ ;  /* 0x0000000500167227 */ /* 0x008fe200078e00ff */
[----:B------:R-:W-:-:S06]  /*2360*/  ISETP.NE.AND P0, PT, R4, 0x1, PT ;  /* 0x000000010400780c */ /* 0x000fcc0003f05270 */
[----:B------:R-:W3:Y:S01]  /*2370*/  LDC.64 R2, c[0x0][0xb28] ;  /* 0x0002ca00ff027b82 */ /* 0x000ee20000000a00 */
[----:B-1----:R-:W-:-:S04]  /*2380*/  IMAD.HI.U32 R20, R9, R6, RZ ;  /* 0x0000000609147227 */ /* 0x002fc800078e00ff */
[----:B------:R-:W-:Y:S01]  /*2390*/  IMAD.HI.U32 R24, R13, R6, RZ ;  /* 0x000000060d187227 */ /* 0x000fe200078e00ff */
[----:B------:R-:W-:Y:S02]  /*23a0*/  SHF.R.U32.HI R20, RZ, R7, R20 ;  /* 0x00000007ff147219 */ /* 0x000fe40000011614 */
[----:B--2---:R-:W-:Y:S01]  /*23b0*/  SHF.R.U32.HI R19, RZ, R17, R22 ;  /* 0x00000011ff137219 */ /* 0x004fe20000011616 */
[----:B------:R-:W-:Y:S01]  /*23c0*/  IMAD.HI.U32 R22, R11, R5, RZ ;  /* 0x000000050b167227 */ /* 0x000fe200078e00ff */
[----:B------:R-:W-:Y:S02]  /*23d0*/  SHF.R.U32.HI R24, RZ, R7, R24 ;  /* 0x00000007ff187219 */ /* 0x000fe40000011618 */
[----:B------:R-:W-:Y:S02]  /*23e0*/  SEL R19, R0, R19, !P0 ;  /* 0x0000001300137207 */ /* 0x000fe40004000000 */
[----:B------:R-:W-:Y:S02]  /*23f0*/  SHF.R.U32.HI R22, RZ, R17, R22 ;  /* 0x00000011ff167219 */ /* 0x000fe40000011616 */
[----:B----4-:R-:W-:-:S02]  /*2400*/  ISETP.NE.AND P1, PT, R18, 0x1, PT ;  /* 0x000000011200780c */ /* 0x010fc40003f25270 */
[----:B------:R-:W-:Y:S02]  /*2410*/  SEL R5, R11, R22, !P0 ;  /* 0x000000160b057207 */ /* 0x000fe40004000000 */
[----:B------:R-:W-:Y:S02]  /*2420*/  SEL R21, R9, R20, !P1 ;  /* 0x0000001409157207 */ /* 0x000fe40004800000 */
[----:B------:R-:W-:Y:S01]  /*2430*/  SEL R7, R13, R24, !P1 ;  /* 0x000000180d077207 */ /* 0x000fe20004800000 */
[----:B---3--:R-:W-:Y:S01]  /*2440*/  IMAD.HI.U32 R20, R19, R2, RZ ;  /* 0x0000000213147227 */ /* 0x008fe200078e00ff */
[----:B------:R-:W-:-:S03]  /*2450*/  IADD3 R17, PT, PT, -R5, RZ, RZ ;  /* 0x000000ff05117210 */ /* 0x000fc60007ffe1ff */
        /* <DEDUP_REMOVED lines=11> */
[----:B------:R-:W-:-:S04]  /*2510*/  @!P0 IMAD.HI.U32 R20, R7, R2, RZ ;  /* 0x0000000207148227 */ /* 0x000fc800078e00ff */
[----:B------:R-:W-:Y:S01]  /*2520*/  IMAD.MOV R2, RZ, RZ, -R6 ;  /* 0x000000ffff027224 */ /* 0x000fe200078e0a06 */
[----:B------:R-:W-:-:S03]  /*2530*/  @!P0 SHF.R.U32.HI R20, RZ, R3, R20 ;  /* 0x00000003ff148219 */ /* 0x000fc60000011614 */
[----:B------:R-:W-:Y:S01]  /*2540*/  IMAD R2, R26, R2, R5 ;  /* 0x000000021a027224 */ /* 0x000fe200078e0205 */
        /* <DEDUP_REMOVED lines=9> */
.L_x_40:
[----:B------:R-:W1:Y:S02]  /*25e0*/  LDCU UR8, c[0x0][0xb30] ;  /* 0x00016600ff0877ac */ /* 0x000e640008000800 */
[----:B-1----:R-:W-:-:S09]  /*25f0*/  UISETP.NE.AND UP0, UPT, UR8, 0x1, UPT ;  /* 0x000000010800788c */ /* 0x002fd2000bf05270 */
[----:B------:R-:W-:Y:S05]  /*2600*/  BRA.U UP0, `(.L_x_41) ;  /* 0x0000000100407547 */ /* 0x000fea000b800000 */
[----:B------:R-:W1:Y:S08]  /*2610*/  LDC.64 R4, c[0x0][0xb10] ;  /* 0x0002c400ff047b82 */ /* 0x000e700000000a00 */
[----:B------:R-:W2:Y:S08]  /*2620*/  LDC.64 R2, c[0x0][0xb18] ;  /* 0x0002c600ff027b82 */ /* 0x000eb00000000a00 */
[----:B------:R-:W4:Y:S08]  /*2630*/  LDC R6, c[0x0][0xb20] ;  /* 0x0002c800ff067b82 */ /* 0x000f300000000800 */
[----:B------:R-:W3:Y:S01]  /*2640*/  LDC R18, c[0x0][0xb0c] ;  /* 0x0002c300ff127b82 */ /* 0x000ee20000000800 */
[----:B-1----:R-:W-:-:S05]  /*2650*/  IMAD.HI.U32 R4, R13, R4, RZ ;  /* 0x000000040d047227 */ /* 0x002fca00078e00ff */
[----:B------:R-:W-:Y:S01]  /*2660*/  SHF.R.U32.HI R4, RZ, R5, R4 ;  /* 0x00000005ff047219 */ /* 0x000fe20000011604 */
[----:B--2---:R-:W-:Y:S01]  /*2670*/  IMAD.HI.U32 R3, R11, R3, RZ ;  /* 0x000000030b037227 */ /* 0x004fe200078e00ff */
[----:B------:R-:W-:-:S04]  /*2680*/  ISETP.NE.AND P0, PT, R2, 0x1, PT ;  /* 0x000000010200780c */ /* 0x000fc80003f05270 */
[----:B----4-:R-:W-:-:S04]  /*2690*/  SHF.R.U32.HI R6, RZ, R6, R3 ;  /* 0x00000006ff067219 */ /* 0x010fc80000011603 */
[----:B------:R-:W-:Y:S02]  /*26a0*/  SEL R3, R11, R6, !P0 ;  /* 0x000000060b037207 */ /* 0x000fe40004000000 */
[----:B---3--:R-:W-:-:S04]  /*26b0*/  ISETP.NE.AND P1, PT, R18, 0x1, PT ;  /* 0x000000011200780c */ /* 0x008fc80003f25270 */
[----:B------:R-:W-:-:S05]  /*26c0*/  SEL R4, R13, R4, !P1 ;  /* 0x000000040d047207 */ /* 0x000fca0004800000 */
[----:B------:R-:W-:Y:S02]  /*26d0*/  IMAD.IADD R5, R3, 0x1, -R4 ;  /* 0x0000000103057824 */ /* 0x000fe400078e0a04 */
[----:B------:R-:W-:Y:S02]  /*26e0*/  IMAD.IADD R3, R4, 0x1, -R3 ;  /* 0x0000000104037824 */ /* 0x000fe400078e0a03 */
[----:B------:R-:W-:Y:S02]  /*26f0*/  IMAD R13, R5, R18, R13 ;  /* 0x00000012050d7224 */ /* 0x000fe400078e020d */
[----:B------:R-:W-:-:S07]  /*2700*/  IMAD R11, R3, R2, R11 ;  /* 0x00000002030b7224 */ /* 0x000fce00078e020b */
.L_x_41:
[----:B------:R-:W-:Y:S01]  /*2710*/  VIADD R14, R14, 0x1 ;  /* 0x000000010e0e7836 */ /* 0x000fe20000000000 */
[----:B------:R-:W-:Y:S01]  /*2720*/  PLOP3.LUT P1, PT, PT, PT, PT, 0x80, 0x8 ;  /* 0x000000000008781c */ /* 0x000fe20003f2f070 */
[----:B------:R-:W-:Y:S02]  /*2730*/  IMAD.IADD R37, R13, 0x1, R60 ;  /* 0x000000010d257824 */ /* 0x000fe400078e023c */
[----:B------:R-:W-:Y:S01]  /*2740*/  IMAD.IADD R34, R11, 0x1, R58 ;  /* 0x000000010b227824 */ /* 0x000fe200078e023a */
[----:B------:R-:W-:-:S04]  /*2750*/  ISETP.NE.AND P0, PT, R14, 0x2, PT ;  /* 0x000000020e00780c */ /* 0x000fc80003f05270 */
[----:B------:R-:W-:Y:S02]  /*2760*/  SEL R3, RZ, 0x1, P0 ;  /* 0x00000001ff037807 */ /* 0x000fe40000000000 */
[----:B------:R-:W-:Y:S02]  /*2770*/  SEL R14, R14, RZ, P0 ;  /* 0x000000ff0e0e7207 */ /* 0x000fe40000000000 */
[----:B------:R-:W-:Y:S01]  /*2780*/  LOP3.LUT R12, R12, R3, RZ, 0x3c, !PT ;  /* 0x000000030c0c7212 */ /* 0x000fe200078e3cff */
[----:B------:R-:W-:Y:S06]  /*2790*/  @P2 BRA `(.L_x_42) ;  /* 0xfffffff000502947 */ /* 0x000fec000383ffff */
[----:B------:R-:W-:Y:S01]  /*27a0*/  UIADD3 UR4, UPT, UPT, UR4, 0x38, URZ ;  /* 0x0000003804047890 */ /* 0x000fe2000fffe0ff */
[----:B------:R-:W-:-:S03]  /*27b0*/  SHF.L.U32 R3, R15, 0x1f, RZ ;  /* 0x0000001f0f037819 */ /* 0x000fc600000006ff */
[----:B------:R-:W-:-:S09]  /*27c0*/  ULEA UR5, UR26, UR4, 0x3 ;  /* 0x000000041a057291 */ /* 0x000fd2000f8e18ff */
[----:B------:R-:W1:Y:S02]  /*27d0*/  SYNCS.PHASECHK.TRANS64.TRYWAIT P0, [UR5], R3 ;  /* 0x00000003ff0075a7 */ /* 0x000e640008001105 */
[----:B-1----:R-:W-:Y:S05]  /*27e0*/  @!P0 BRA `(.L_x_43) ;  /* 0x0000006400288947 */ /* 0x002fea0003800000 */
.L_x_157:
[----:B------:R-:W-:-:S04]  /*27f0*/  UIADD3 UR6, UPT, UPT, UR26, 0x1, URZ ;  /* 0x000000011a067890 */ /* 0x000fc8000fffe0ff */
[----:B------:R-:W-:-:S04]  /*2800*/  UISETP.NE.AND UP0, UPT, UR6, 0x7, UPT ;  /* 0x000000070600788c */ /* 0x000fc8000bf05270 */
[----:B------:R-:W-:Y:S02]  /*2810*/  USEL UR7, URZ, 0x1, UP0 ;  /* 0x00000001ff077887 */ /* 0x000fe40008000000 */
[----:B------:R-:W-:-:S04]  /*2820*/  USEL UR6, UR6, URZ, UP0 ;  /* 0x000000ff06067287 */ /* 0x000fc80008000000 */
[----:B------:R-:W-:Y:S01]  /*2830*/  ULEA UR5, UR6, UR4, 0x3 ;  /* 0x0000000406057291 */ /* 0x000fe2000f8e18ff */
[----:B------:R-:W-:-:S04]  /*2840*/  LOP3.LUT R2, R15, UR7, RZ, 0x3c, !PT ;  /* 0x000000070f027c12 */ /* 0x000fc8000f8e3cff */
[----:B-1----:R-:W-:-:S04]  /*2850*/  SHF.L.U32 R3, R2, 0x1f, RZ ;  /* 0x0000001f02037819 */ /* 0x002fc800000006ff */
[----:B------:R-:W1:Y:S02]  /*2860*/  SYNCS.PHASECHK.TRANS64.TRYWAIT P0, [UR5], R3 ;  /* 0x00000003ff0075a7 */ /* 0x000e640008001105 */
[----:B-1----:R-:W-:Y:S05]  /*2870*/  @!P0 BRA `(.L_x_44) ;  /* 0x00000064001c8947 */ /* 0x002fea0003800000 */
.L_x_159:
        /* <DEDUP_REMOVED lines=9> */
.L_x_161:
        /* <DEDUP_REMOVED lines=9> */
.L_x_163:
        /* <DEDUP_REMOVED lines=9> */
.L_x_165:
        /* <DEDUP_REMOVED lines=9> */
.L_x_167:
[----:B------:R-:W-:-:S04]  /*2ac0*/  UIADD3 UR6, UPT, UPT, UR6, 0x1, URZ ;  /* 0x0000000106067890 */ /* 0x000fc8000fffe0ff */
[----:B------:R-:W-:-:S04]  /*2ad0*/  UISETP.NE.AND UP0, UPT, UR6, 0x7, UPT ;  /* 0x000000070600788c */ /* 0x000fc8000bf05270 */
[----:B------:R-:W-:Y:S02]  /*2ae0*/  USEL UR5, URZ, 0x1, UP0 ;  /* 0x00000001ff057887 */ /* 0x000fe40008000000 */
[----:B------:R-:W-:-:S04]  /*2af0*/  USEL UR6, UR6, URZ, UP0 ;  /* 0x000000ff06067287 */ /* 0x000fc80008000000 */
[----:B------:R-:W-:Y:S01]  /*2b00*/  ULEA UR6, UR6, UR4, 0x3 ;  /* 0x0000000406067291 */ /* 0x000fe2000f8e18ff */
[----:B-1----:R-:W-:-:S04]  /*2b10*/  LOP3.LUT R3, R2, UR5, RZ, 0x3c, !PT ;  /* 0x0000000502037c12 */ /* 0x002fc8000f8e3cff */
[----:B------:R-:W-:Y:S01]  /*2b20*/  SHF.L.U32 R3, R3, 0x1f, RZ ;  /* 0x0000001f03037819 */ /* 0x000fe200000006ff */
[----:B---3--:R-:W-:-:S07]  /*2b30*/  IMAD.U32 R0, RZ, RZ, UR6 ;  /* 0x00000006ff007e24 */ /* 0x008fce000f8e00ff */
.L_x_49:
[----:B-1----:R1:W2:Y:S02]  /*2b40*/  SYNCS.PHASECHK.TRANS64.TRYWAIT P0, [R0+URZ], R3 ;  /* 0x00000003000075a7 */ /* 0x0022a400080011ff */
[----:B--2---:R-:W-:Y:S05]  /*2b50*/  @!P0 NANOSLEEP.SYNCS 0x989680 ;  /* 0x009896800000895d */ /* 0x004fea0003900000 */
[----:B------:R-:W2:Y:S02]  /*2b60*/  @!P0 SYNCS.PHASECHK.TRANS64 P0, [R0+URZ], R3 ;  /* 0x00000003000085a7 */ /* 0x000ea400080010ff */
[----:B--2---:R-:W-:Y:S05]  /*2b70*/  @P0 EXIT ;  /* 0x000000000000094d */ /* 0x004fea0003800000 */
[----:B------:R-:W-:Y:S05]  /*2b80*/  BRA `(.L_x_49) ;  /* 0xfffffffc00ec7947 */ /* 0x000fea000383ffff */
.L_x_22:
[----:B------:R-:W-:-:S04]  /*2b90*/  UISETP.NE.AND UP0, UPT, UR37, URZ, UPT ;  /* 0x000000ff2500728c */ /* 0x000fc8000bf05270 */
[----:B------:R-:W-:-:S09]  /*2ba0*/  UISETP.NE.OR UP0, UPT, UR10, 0x1, UP0 ;  /* 0x000000010a00788c */ /* 0x000fd20008705670 */
[----:B------:R-:W-:Y:S05]  /*2bb0*/  BRA.U UP0, `(.L_x_50) ;  /* 0x00000005004c7547 */ /* 0x000fea000b800000 */
[----:B------:R-:W-:Y:S01]  /*2bc0*/  HFMA2 R11, -RZ, RZ, 0, 0 ;  /* 0x00000000ff0b7431 */ /* 0x000fe200000001ff */
[----:B------:R-:W-:Y:S01]  /*2bd0*/  ISETP.GE.U32.AND P2, PT, R10, 0x4, PT ;  /* 0x000000040a00780c */ /* 0x000fe20003f46070 */
[----:B------:R-:W-:Y:S01]  /*2be0*/  IMAD.MOV.U32 R12, RZ, RZ, 0x1 ;  /* 0x00000001ff0c7424 */ /* 0x000fe200078e00ff */
[----:B------:R-:W-:Y:S01]  /*2bf0*/  CS2R R8, SRZ ;  /* 0x0000000000087805 */ /* 0x000fe2000001ff00 */
[----:B------:R-:W-:Y:S01]  /*2c00*/  IMAD.MOV.U32 R3, RZ, RZ, RZ ;  /* 0x000000ffff037224 */ /* 0x000fe200078e00ff */
[----:B------:R-:W-:Y:S01]  /*2c10*/  UMOV UR4, 0x400 ;  /* 0x0000040000047882 */ /* 0x000fe20000000000 */
[----:B------:R-:W-:Y:S01]  /*2c20*/  UMOV UR6, URZ ;  /* 0x000000ff00067c82 */ /* 0x000fe20008000000 */
[----:B------:R-:W-:-:S12]  /*2c30*/  ULEA UR37, UR37, UR4, 0x18 ;  /* 0x0000000425257291 */ /* 0x000fd8000f8ec0ff */
.L_x_54:
[----:B------:R-:W-:Y:S02]  /*2c40*/  LEA R0, R3, UR37, 0x3 ;  /* 0x0000002503007c11 */ /* 0x000fe4000f8e18ff */
[----:B------:R-:W-:-:S03]  /*2c50*/  SHF.L.U32 R5, R8, 0x1f, RZ ;  /* 0x0000001f08057819 */ /* 0x000fc600000006ff */
[----:B------:R-:W-:Y:S01]  /*2c60*/  VIADD R4, R0, 0x130 ;  /* 0x0000013000047836 */ /* 0x000fe20000000000 */
[----:B------:R-:W1:Y:S02]  /*2c70*/  SYNCS.PHASECHK.TRANS64.TRYWAIT P0, [R0+URZ+0x120], R5 ;  /* 0x00012005000075a7 */ /* 0x000e6400080011ff */
[----:B-1----:R-:W-:Y:S05]  /*2c80*/  @!P0 BRA `(.L_x_51) ;  /* 0x0000006000908947 */ /* 0x002fea0003800000 */
.L_x_168:
[----:B------:R-:W-:Y:S01]  /*2c90*/  ULEA UR5, UR6, UR37, 0x3 ;  /* 0x0000002506057291 */ /* 0x000fe2000f8e18ff */
[----:B------:R-:W-:Y:S01]  /*2ca0*/  PRMT R4, RZ, 0x654, R4 ;  /* 0x00000654ff047816 */ /* 0x000fe20000000004 */
[----:B-1----:R-:W-:Y:S01]  /*2cb0*/  @!P2 IMAD.MOV.U32 R5, RZ, RZ, 0x10 ;  /* 0x00000010ff05a424 */ /* 0x002fe200078e00ff */
[----:B------:R-:W-:Y:S01]  /*2cc0*/  SHF.L.U32 R7, R12, 0x1f, RZ ;  /* 0x0000001f0c077819 */ /* 0x000fe200000006ff */
[----:B------:R-:W-:Y:S01]  /*2cd0*/  UIADD3 UR4, UPT, UPT, UR5, 0xc0, URZ ;  /* 0x000000c005047890 */ /* 0x000fe2000fffe0ff */
[----:B------:R1:W-:Y:S05]  /*2ce0*/  SYNCS.ARRIVE.TRANS64.RED.A1T0 RZ, [R4+URZ], RZ ;  /* 0x000000ff04ff79a7 */ /* 0x0003ea00081004ff */
[----:B------:R-:W-:Y:S01]  /*2cf0*/  IMAD.U32 R13, RZ, RZ, UR4 ;  /* 0x00000004ff0d7e24 */ /* 0x000fe2000f8e00ff */
[----:B------:R-:W2:Y:S04]  /*2d00*/  SYNCS.PHASECHK.TRANS64.TRYWAIT P0, [UR5+0xd0], R7 ;  /* 0x0000d007ff0075a7 */ /* 0x000ea80008001105 */
[----:B------:R-:W-:Y:S01]  /*2d10*/  PRMT R13, R10, 0x654, R13 ;  /* 0x000006540a0d7816 */ /* 0x000fe2000000000d */
[----:B-12---:R-:W-:Y:S06]  /*2d20*/  @!P0 BRA `(.L_x_52) ;  /* 0x00000060007c8947 */ /* 0x006fec0003800000 */
.L_x_170:
[----:B------:R-:W-:Y:S01]  /*2d30*/  ULEA UR4, UR6, UR37, 0x4 ;  /* 0x0000002506047291 */ /* 0x000fe2000f8e20ff */
[----:B------:R-:W-:Y:S01]  /*2d40*/  SEL R2, R13, R2, !P2 ;  /* 0x000000020d027207 */ /* 0x000fe20005000000 */
[----:B------:R-:W-:Y:S01]  /*2d50*/  UIADD3 UR5, UPT, UPT, UR5, 0xc0, URZ ;  /* 0x000000c005057890 */ /* 0x000fe2000fffe0ff */
[----:B-1----:R-:W-:Y:S01]  /*2d60*/  LEA R0, R11, UR37, 0x3 ;  /* 0x000000250b007c11 */ /* 0x002fe2000f8e18ff */
[----:B------:R-:W-:Y:S01]  /*2d70*/  UIADD3 UR4, UPT, UPT, UR4, 0x150, URZ ;  /* 0x0000015004047890 */ /* 0x000fe2000fffe0ff */
[----:B------:R1:W-:Y:S01]  /*2d80*/  @!P2 SYNCS.ARRIVE.TRANS64.RED RZ, [R2+URZ], R5 ;  /* 0x0000000502ffa9a7 */ /* 0x0003e200080004ff */
[----:B------:R-:W-:Y:S01]  /*2d90*/  UIADD3 UR6, UPT, UPT, UR6, 0x1, URZ ;  /* 0x0000000106067890 */ /* 0x000fe2000fffe0ff */
[----:B------:R-:W-:-:S03]  /*2da0*/  VIADD R3, R3, 0x1 ;  /* 0x0000000103037836 */ /* 0x000fc60000000000 */
[----:B------:R-:W-:Y:S02]  /*2db0*/  UISETP.NE.AND UP0, UPT, UR6, 0x2, UPT ;  /* 0x000000020600788c */ /* 0x000fe4000bf05270 */
[----:B------:R-:W-:Y:S01]  /*2dc0*/  ISETP.NE.AND P0, PT, R3, 0x2, PT ;  /* 0x000000020300780c */ /* 0x000fe20003f05270 */
[----:B------:R-:W-:Y:S06]  /*2dd0*/  UGETNEXTWORKID.BROADCAST [UR4], [UR5] ;  /* 0x00000000040073ca */ /* 0x000fec0008000100 */
[----:B------:R-:W-:Y:S02]  /*2de0*/  USEL UR4, URZ, 0x1, UP0 ;  /* 0x00000001ff047887 */ /* 0x000fe40008000000 */
[----:B------:R-:W-:-:S04]  /*2df0*/  USEL UR6, UR6, URZ, UP0 ;  /* 0x000000ff06067287 */ /* 0x000fc80008000000 */
[----:B------:R-:W-:Y:S02]  /*2e00*/  LOP3.LUT R12, R12, UR4, RZ, 0x3c, !PT ;  /* 0x000000040c0c7c12 */ /* 0x000fe4000f8e3cff */
[----:B-1----:R-:W-:-:S04]  /*2e10*/  SHF.L.U32 R5, R9, 0x1f, RZ ;  /* 0x0000001f09057819 */ /* 0x002fc800000006ff */
[----:B------:R-:W1:Y:S02]  /*2e20*/  SYNCS.PHASECHK.TRANS64.TRYWAIT P1, [R0+URZ+0xc0], R5 ;  /* 0x0000c005000075a7 */ /* 0x000e6400080211ff */
[----:B-1----:R-:W-:Y:S05]  /*2e30*/  @!P1 BRA `(.L_x_53) ;  /* 0x0000006000509947 */ /* 0x002fea0003800000 */
.L_x_171:
[----:B------:R-:W-:Y:S01]  /*2e40*/  LEA R4, R11, UR37, 0x4 ;  /* 0x000000250b047c11 */ /* 0x000fe2000f8e20ff */
[----:B-1----:R-:W-:Y:S01]  /*2e50*/  VIADD R0, R0, 0xd0 ;  /* 0x000000d000007836 */ /* 0x002fe20000000000 */
[----:B------:R-:W-:Y:S01]  /*2e60*/  SEL R3, R3, RZ, P0 ;  /* 0x000000ff03037207 */ /* 0x000fe20000000000 */
[----:B------:R-:W-:-:S03]  /*2e70*/  VIADD R11, R11, 0x1 ;  /* 0x000000010b0b7836 */ /* 0x000fc60000000000 */
[----:B------:R-:W1:Y:S01]  /*2e80*/  LDS.128 R4, [R4+0x150] ;  /* 0x0001500004047984 */ /* 0x000e620000000c00 */
[----:B------:R-:W-:Y:S02]  /*2e90*/  PRMT R0, RZ, 0x654, R0 ;  /* 0x00000654ff007816 */ /* 0x000fe40000000000 */
[C---:B------:R-:W-:Y:S01]  /*2ea0*/  ISETP.NE.AND P1, PT, R11.reuse, 0x2, PT ;  /* 0x000000020b00780c */ /* 0x040fe20003f25270 */
[----:B------:R-:W-:Y:S01]  /*2eb0*/  @!PT LDS RZ, [RZ] ;  /* 0x00000000fffff984 */ /* 0x000fe20000000800 */
[----:B------:R-:W-:Y:S01]  /*2ec0*/  @!PT LDS RZ, [RZ] ;  /* 0x00000000fffff984 */ /* 0x000fe20000000800 */
[----:B------:R-:W-:Y:S01]  /*2ed0*/  @!PT LDS RZ, [RZ] ;  /* 0x00000000fffff984 */ /* 0x000fe20000000800 */
[----:B------:R-:W-:Y:S01]  /*2ee0*/  @!PT LDS RZ, [RZ] ;  /* 0x00000000fffff984 */ /* 0x000fe20000000800 */
[----:B------:R2:W-:Y:S06]  /*2ef0*/  MEMBAR.ALL.CTA ;  /* 0x0000000000007992 */ /* 0x0005ec0000008000 */
[----:B--2---:R-:W2:Y:S01]  /*2f00*/  FENCE.VIEW.ASYNC.S ;  /* 0x00000000000073c6 */ /* 0x004ea20000000000 */
[----:B------:R-:W-:Y:S01]  /*2f10*/  SEL R11, R11, RZ, P1 ;  /* 0x000000ff0b0b7207 */ /* 0x000fe20000800000 */
[----:B--2---:R2:W-:Y:S01]  /*2f20*/  SYNCS.ARRIVE.TRANS64.RED.A1T0 RZ, [R0+URZ], RZ ;  /* 0x000000ff00ff79a7 */ /* 0x0045e200081004ff */
[----:B-1----:R-:W-:-:S02]  /*2f30*/  LOP3.LUT P3, RZ, R6, 0x1, RZ, 0xc0, !PT ;  /* 0x0000000106ff7812 */ /* 0x002fc4000786c0ff */
[----:B------:R-:W-:-:S04]  /*2f40*/  SEL R5, RZ, 0x1, P0 ;  /* 0x00000001ff057807 */ /* 0x000fc80000000000 */
[----:B------:R-:W-:Y:S02]  /*2f50*/  LOP3.LUT R8, R8, R5, RZ, 0x3c, !PT ;  /* 0x0000000508087212 */ /* 0x000fe400078e3cff */
[----:B--2---:R-:W-:-:S04]  /*2f60*/  SEL R0, RZ, 0x1, P1 ;  /* 0x00000001ff007807 */ /* 0x004fc80000800000 */
[----:B------:R-:W-:Y:S01]  /*2f70*/  LOP3.LUT R9, R9, R0, RZ, 0x3c, !PT ;  /* 0x0000000009097212 */ /* 0x000fe200078e3cff */
[----:B------:R-:W-:Y:S06]  /*2f80*/  @P3 BRA `(.L_x_54) ;  /* 0xfffffffc002c3947 */ /* 0x000fec000383ffff */
[----:B------:R-:W-:Y:S01]  /*2f90*/  ULEA UR5, UR6, UR37, 0x3 ;  /* 0x0000002506057291 */ /* 0x000fe2000f8e18ff */
[----:B------:R-:W-:-:S08]  /*2fa0*/  SHF.L.U32 R3, R12, 0x1f, RZ ;  /* 0x0000001f0c037819 */ /* 0x000fd000000006ff */
[----:B------:R-:W1:Y:S02]  /*2fb0*/  SYNCS.PHASECHK.TRANS64 P0, [UR5+0xd0], R3 ;  /* 0x0000d003ff0075a7 */ /* 0x000e640008001005 */
[----:B-1----:R-:W-:Y:S05]  /*2fc0*/  @P0 BRA `(.L_x_55) ;  /* 0x0000000000080947 */ /* 0x002fea0003800000 */
[----:B------:R-:W1:Y:S02]  /*2fd0*/  SYNCS.PHASECHK.TRANS64.TRYWAIT P0, [UR5+0xd0], R3 ;  /* 0x0000d003ff0075a7 */ /* 0x000e640008001105 */
[----:B-1----:R-:W-:Y:S05]  /*2fe0*/  @!P0 BRA `(.L_x_56) ;  /* 0x0000005c00f88947 */ /* 0x002fea0003800000 */
.L_x_55:
[----:B------:R-:W-:-:S04]  /*2ff0*/  UIADD3 UR4, UPT, UPT, UR6, 0x1, URZ ;  /* 0x0000000106047890 */ /* 0x000fc8000fffe0ff */
[----:B------:R-:W-:-:S04]  /*3000*/  UISETP.NE.AND UP0, UPT, UR4, 0x2, UPT ;  /* 0x000000020400788c */ /* 0x000fc8000bf05270 */
[----:B------:R-:W-:Y:S02]  /*3010*/  USEL UR7, URZ, 0x1, UP0 ;  /* 0x00000001ff077887 */ /* 0x000fe40008000000 */
[----:B------:R-:W-:-:S04]  /*3020*/  USEL UR4, UR4, URZ, UP0 ;  /* 0x000000ff04047287 */ /* 0x000fc80008000000 */
[----:B------:R-:W-:Y:S01]  /*3030*/  ULEA UR4, UR4, UR37, 0x3 ;  /* 0x0000002504047291 */ /* 0x000fe2000f8e18ff */
[----:B-1----:R-:W-:-:S04]  /*3040*/  LOP3.LUT R3, R12, UR7, RZ, 0x3c, !PT ;  /* 0x000000070c037c12 */ /* 0x002fc8000f8e3cff */
[----:B------:R-:W-:-:S04]  /*3050*/  SHF.L.U32 R0, R3, 0x1f, RZ ;  /* 0x0000001f03007819 */ /* 0x000fc800000006ff */
[----:B------:R-:W1:Y:S02]  /*3060*/  SYNCS.PHASECHK.TRANS64 P0, [UR4+0xd0], R0 ;  /* 0x0000d000ff0075a7 */ /* 0x000e640008001004 */
[----:B-1----:R-:W-:Y:S05]  /*3070*/  @P0 EXIT ;  /* 0x000000000000094d */ /* 0x002fea0003800000 */
[----:B------:R-:W-:Y:S02]  /*3080*/  SHF.L.U32 R3, R3, 0x1f, RZ ;  /* 0x0000001f03037819 */ /* 0x000fe400000006ff */
[----:B------:R-:W-:-:S07]  /*3090*/  MOV R0, UR4 ;  /* 0x0000000400007c02 */ /* 0x000fce0008000f00 */
.L_x_57:
[----:B-1----:R1:W2:Y:S02]  /*30a0*/  SYNCS.PHASECHK.TRANS64.TRYWAIT P0, [R0+URZ+0xd0], R3 ;  /* 0x0000d003000075a7 */ /* 0x0022a400080011ff */
[----:B--2---:R-:W-:Y:S05]  /*30b0*/  @!P0 NANOSLEEP.SYNCS 0x989680 ;  /* 0x009896800000895d */ /* 0x004fea0003900000 */
[----:B------:R-:W2:Y:S02]  /*30c0*/  @!P0 SYNCS.PHASECHK.TRANS64 P0, [R0+URZ+0xd0], R3 ;  /* 0x0000d003000085a7 */ /* 0x000ea400080010ff */
[----:B--2---:R-:W-:Y:S05]  /*30d0*/  @P0 EXIT ;  /* 0x000000000000094d */ /* 0x004fea0003800000 */
[----:B------:R-:W-:Y:S05]  /*30e0*/  BRA `(.L_x_57) ;  /* 0xfffffffc00ec7947 */ /* 0x000fea000383ffff */
.L_x_50:
[----:B------:R-:W-:Y:S05]  /*30f0*/  BRA.U UP3, `(.L_x_58) ;  /* 0x0000001103d47547 */ /* 0x000fea000b800000 */
[----:B------:R-:W-:Y:S01]  /*3100*/  UMOV UR4, 0x40 ;  /* 0x0000004000047882 */ /* 0x000fe20000000000 */
[----:B------:R-:W-:Y:S01]  /*3110*/  NOP ;  /* 0x0000000000007918 */ /* 0x000fe20000000000 */
[----:B------:R-:W-:Y:S01]  /*3120*/  ULEA UR4, UR37, UR4, 0x18 ;  /* 0x0000000425047291 */ /* 0x000fe2000f8ec0ff */
[----:B------:R-:W-:Y:S02]  /*3130*/  UMOV UR5, 0x400 ;  /* 0x0000040000057882 */ /* 0x000fe40000000000 */
[----:B------:R-:W-:-:S06]  /*3140*/  ULEA UR37, UR37, UR5, 0x18 ;  /* 0x0000000525257291 */ /* 0x000fcc000f8ec0ff */
[----:B------:R-:W1:Y:S02]  /*3150*/  LDS.U8 R2, [UR4+0x1c] ;  /* 0x00001c04ff027984 */ /* 0x000e640008000000 */
[----:B-1----:R-:W-:-:S13]  /*3160*/  ISETP.NE.AND P0, PT, R2, RZ, PT ;  /* 0x000000ff0200720c */ /* 0x002fda0003f05270 */
[----:B------:R-:W-:Y:S05]  /*3170*/  @P0 BRA `(.L_x_59) ;  /* 0x0000000400080947 */ /* 0x000fea0003800000 */
[----:B------:R-:W-:Y:S02]  /*3180*/  UISETP.NE.U32.AND UP0, UPT, UR9, 0x1, UPT ;  /* 0x000000010900788c */ /* 0x000fe4000bf05070 */
[----:B------:R-:W-:-:S07]  /*3190*/  UIADD3 UR6, UPT, UPT, UR4, 0x8, URZ ;  /* 0x0000000804067890 */ /* 0x000fce000fffe0ff */
[----:B------:R-:W-:Y:S05]  /*31a0*/  BRA.U !UP0, `(.L_x_60) ;  /* 0x00000001089c7547 */ /* 0x000fea000b800000 */
[----:B------:R-:W-:Y:S01]  /*31b0*/  ELECT P0, URZ, PT ;  /* 0x0000000000ff782f */ /* 0x000fe20003800000 */
[----:B------:R-:W-:-:S12]  /*31c0*/  BSSY B0, `(.L_x_60) ;  /* 0x0000025000007945 */ /* 0x000fd80003800000 */
[----:B------:R-:W-:Y:S05]  /*31d0*/  @!P0 BRA `(.L_x_61) ;  /* 0x00000000008c8947 */ /* 0x000fea0003800000 */
[----:B------:R-:W-:-:S05]  /*31e0*/  UMOV UR5, 0x10 ;  /* 0x0000001000057882 */ /* 0x000fca0000000000 */
[----:B------:R-:W-:Y:S04]  /*31f0*/  DEPBAR.LE SB1, 0x36 ;  /* 0x00009d800000791a */ /* 0x000fe80000000000 */
[----:B------:R-:W1:Y:S02]  /*3200*/  UTCATOMSWS.2CTA.FIND_AND_SET.ALIGN UP1, UR5, UR5 ;  /* 0x00000005000575e3 */ /* 0x000e640008220800 */
[----:B-1----:R-:W-:Y:S01]  /*3210*/  MOV R11, UR5 ;  /* 0x00000005000b7c02 */ /* 0x002fe20008000f00 */
[----:B------:R-:W-:Y:S06]  /*3220*/  BRA.U UP1, `(.L_x_62) ;  /* 0x0000000101187547 */ /* 0x000fec000b800000 */
.L_x_63:
[----:B------:R-:W-:Y:S05]  /*3230*/  NANOSLEEP 0x64 ;  /* 0x000000640000795d */ /* 0x000fea0003800000 */
[----:B------:R-:W-:-:S05]  /*3240*/  UMOV UR5, 0x10 ;  /* 0x0000001000057882 */ /* 0x000fca0000000000 */
[----:B------:R-:W-:Y:S04]  /*3250*/  DEPBAR.LE SB1, 0x36 ;  /* 0x00009d800000791a */ /* 0x000fe80000000000 */
[----:B------:R-:W1:Y:S02]  /*3260*/  UTCATOMSWS.2CTA.FIND_AND_SET.ALIGN UP1, UR5, UR5 ;  /* 0x00000005000575e3 */ /* 0x000e640008220800 */
[----:B-1----:R-:W-:Y:S01]  /*3270*/  MOV R11, UR5 ;  /* 0x00000005000b7c02 */ /* 0x002fe20008000f00 */
[----:B------:R-:W-:Y:S05]  /*3280*/  BRA.U !UP1, `(.L_x_63) ;  /* 0xfffffffd09e87547 */ /* 0x000fea000b83ffff */
.L_x_62:
[----:B------:R-:W1:Y:S01]  /*3290*/  LDS R5, [UR4+0x10] ;  /* 0x00001004ff057984 */ /* 0x000e620008000800 */
[----:B------:R-:W-:Y:S01]  /*32a0*/  IMAD.U32 R3, RZ, RZ, UR37 ;  /* 0x00000025ff037e24 */ /* 0x000fe2000f8e00ff */
[----:B------:R-:W-:-:S03]  /*32b0*/  MOV R2, UR8 ;  /* 0x0000000800027c02 */ /* 0x000fc60008000f00 */
[----:B------:R-:W-:Y:S01]  /*32c0*/  VIADD R3, R3, 0x170 ;  /* 0x0000017003037836 */ /* 0x000fe20000000000 */
[----:B-1----:R-:W-:-:S04]  /*32d0*/  SHF.L.U32 R5, R5, 0x1f, RZ ;  /* 0x0000001f05057819 */ /* 0x002fc800000006ff */
[----:B------:R-:W1:Y:S02]  /*32e0*/  SYNCS.PHASECHK.TRANS64.TRYWAIT P0, [UR4+0x8], R5 ;  /* 0x00000805ff0075a7 */ /* 0x000e640008001104 */
[----:B-1----:R-:W-:Y:S05]  /*32f0*/  @P0 BRA `(.L_x_64) ;  /* 0x0000000000080947 */ /* 0x002fea0003800000 */
[----:B------:R-:W1:Y:S02]  /*3300*/  SYNCS.PHASECHK.TRANS64.TRYWAIT P0, [UR4+0x8], R5 ;  /* 0x00000805ff0075a7 */ /* 0x000e640008001104 */
[----:B-1----:R-:W-:Y:S05]  /*3310*/  @!P0 BRA `(.L_x_65) ;  /* 0x0000005c00448947 */ /* 0x002fea0003800000 */
.L_x_64:
[----:B-1----:R-:W-:Y:S01]  /*3320*/  HFMA2 R4, -RZ, RZ, 0, 5.9604644775390625e-08 ;  /* 0x00000001ff047431 */ /* 0x002fe200000001ff */
[----:B------:R-:W-:Y:S01]  /*3330*/  UPRMT UR5, UR8, 0x654, UR6 ;  /* 0x0000065408057896 */ /* 0x000fe20008000006 */
[----:B------:R-:W-:Y:S01]  /*3340*/  IMAD.MOV.U32 R6, RZ, RZ, 0xffff ;  /* 0x0000ffffff067424 */ /* 0x000fe200078e00ff */
[----:B------:R-:W-:Y:S01]  /*3350*/  PRMT R2, R2, 0x654, R3 ;  /* 0x0000065402027816 */ /* 0x000fe20000000003 */
[----:B------:R-:W-:Y:S02]  /*3360*/  IMAD.MOV.U32 R5, RZ, RZ, 0x4 ;  /* 0x00000004ff057424 */ /* 0x000fe400078e00ff */
[----:B------:R-:W-:Y:S01]  /*3370*/  IMAD.SHL.U32 R9, R11, 0x20, RZ ;  /* 0x000000200b097824 */ /* 0x000fe200078e00ff */
[----:B------:R-:W-:Y:S02]  /*3380*/  MOV R3, UR5 ;  /* 0x0000000500037c02 */ /* 0x000fe40008000f00 */
[-C--:B------:R-:W-:Y:S01]  /*3390*/  SHF.L.U32 R7, R6, R11.reuse, RZ ;  /* 0x0000000b06077219 */ /* 0x080fe200000006ff */
[----:B------:R1:W-:Y:S01]  /*33a0*/  SYNCS.ARRIVE.TRANS64.RED RZ, [UR5], R5 ;  /* 0x00000005ffff79a7 */ /* 0x0003e20008000405 */
[----:B------:R-:W-:Y:S01]  /*33b0*/  SHF.L.U32 R6, R4, R11, RZ ;  /* 0x0000000b04067219 */ /* 0x000fe200000006ff */
[----:B------:R1:W-:Y:S04]  /*33c0*/  STS [UR37+0x170], R9 ;  /* 0x00017009ff007988 */ /* 0x0003e80008000825 */
[----:B------:R1:W-:Y:S04]  /*33d0*/  STAS [R2.64], R11 ;  /* 0x0000000b02007dbd */ /* 0x0003e8000c0008ff */
[----:B------:R1:W-:Y:S04]  /*33e0*/  ATOMS.OR RZ, [UR4+0x14], R7 ;  /* 0x00001407ffff798c */ /* 0x0003e8000b000004 */
[----:B------:R1:W-:Y:S04]  /*33f0*/  ATOMS.OR RZ, [UR4+0x18], R6 ;  /* 0x00001806ffff798c */ /* 0x0003e8000b000004 */
[----:B------:R1:W-:Y:S02]  /*3400*/  ATOMS.XOR RZ, [UR4+0x10], R4 ;  /* 0x00001004ffff798c */ /* 0x0003e4000b800004 */
.L_x_61:
[----:B------:R-:W-:Y:S05]  /*3410*/  BSYNC B0 ;  /* 0x0000000000007941 */ /* 0x000fea0003800000 */
.L_x_60:
[----:B------:R-:W-:Y:S05]  /*3420*/  BRA.U UP0, `(.L_x_66) ;  /* 0x00000001006c7547 */ /* 0x000fea000b800000 */
[----:B------:R-:W-:-:S03]  /*3430*/  UMOV UR5, 0xffffffff ;  /* 0xffffffff00057882 */ /* 0x000fc60000000000 */
[----:B------:R-:W-:Y:S05]  /*3440*/  BRA.DIV UR5, `(.L_x_67) ;  /* 0x0000005e05107947 */ /* 0x000fea000b800000 */
[----:B------:R-:W-:-:S13]  /*3450*/  ELECT P6, URZ, PT ;  /* 0x0000000000ff782f */ /* 0x000fda00038c0000 */
.L_x_175:
[----:B------:R-:W-:Y:S05]  /*3460*/  @!P6 BRA `(.L_x_66) ;  /* 0x00000000005ce947 */ /* 0x000fea0003800000 */
[----:B-1----:R-:W1:Y:S02]  /*3470*/  LDS R3, [UR4+0x10] ;  /* 0x00001004ff037984 */ /* 0x002e640008000800 */
[----:B-1----:R-:W-:-:S04]  /*3480*/  SHF.L.U32 R3, R3, 0x1f, RZ ;  /* 0x0000001f03037819 */ /* 0x002fc800000006ff */
[----:B------:R-:W1:Y:S02]  /*3490*/  SYNCS.PHASECHK.TRANS64.TRYWAIT P0, [UR4+0x8], R3 ;  /* 0x00000803ff0075a7 */ /* 0x000e640008001104 */
[----:B-1----:R-:W-:Y:S05]  /*34a0*/  @P0 BRA `(.L_x_68) ;  /* 0x0000000000080947 */ /* 0x002fea0003800000 */
[----:B------:R-:W1:Y:S02]  /*34b0*/  SYNCS.PHASECHK.TRANS64.TRYWAIT P0, [UR4+0x8], R3 ;  /* 0x00000803ff0075a7 */ /* 0x000e640008001104 */
[----:B-1----:R-:W-:Y:S05]  /*34c0*/  @!P0 BRA `(.L_x_69) ;  /* 0x0000005c00108947 */ /* 0x002fea0003800000 */
.L_x_68:
[----:B------:R-:W2:Y:S01]  /*34d0*/  LDS R5, [UR37+0x170] ;  /* 0x00017025ff057984 */ /* 0x000ea20008000800 */
[----:B-1----:R-:W-:Y:S02]  /*34e0*/  HFMA2 R2, -RZ, RZ, 0, 5.9604644775390625e-08 ;  /* 0x00000001ff027431 */ /* 0x002fe400000001ff */
[----:B------:R-:W-:Y:S01]  /*34f0*/  IMAD.MOV.U32 R3, RZ, RZ, 0xffff ;  /* 0x0000ffffff037424 */ /* 0x000fe200078e00ff */
[----:B------:R-:W-:Y:S01]  /*3500*/  UPRMT UR5, UR8, 0x654, UR6 ;  /* 0x0000065408057896 */ /* 0x000fe20008000006 */
[----:B--2---:R-:W-:-:S03]  /*3510*/  IMAD.SHL.U32 R4, R5, 0x20, RZ ;  /* 0x0000002005047824 */ /* 0x004fc600078e00ff */
[-C--:B------:R-:W-:Y:S02]  /*3520*/  SHF.L.U32 R3, R3, R5.reuse, RZ ;  /* 0x0000000503037219 */ /* 0x080fe400000006ff */
[----:B------:R-:W-:Y:S01]  /*3530*/  SHF.L.U32 R5, R2, R5, RZ ;  /* 0x0000000502057219 */ /* 0x000fe200000006ff */
[----:B------:R2:W-:Y:S04]  /*3540*/  STS [UR37+0x170], R4 ;  /* 0x00017004ff007988 */ /* 0x0005e80008000825 */
[----:B------:R2:W-:Y:S04]  /*3550*/  ATOMS.OR RZ, [UR4+0x14], R3 ;  /* 0x00001403ffff798c */ /* 0x0005e8000b000004 */
[----:B------:R2:W-:Y:S01]  /*3560*/  ATOMS.OR RZ, [UR4+0x18], R5 ;  /* 0x00001805ffff798c */ /* 0x0005e2000b000004 */
[----:B------:R-:W-:Y:S03]  /*3570*/  SYNCS.ARRIVE.TRANS64.RED.A1T0 RZ, [UR5], RZ ;  /* 0x000000ffffff79a7 */ /* 0x000fe60008100405 */
[----:B------:R2:W-:Y:S01]  /*3580*/  ATOMS.XOR RZ, [UR4+0x10], R2 ;  /* 0x00001002ffff798c */ /* 0x0005e2000b800004 */
[----:B------:R-:W-:Y:S05]  /*3590*/  BRA `(.L_x_66) ;  /* 0x0000000000107947 */ /* 0x000fea0003800000 */
.L_x_59:
[----:B------:R-:W-:-:S05]  /*35a0*/  MOV R2, 0xffffffff ;  /* 0xffffffff00027802 */ /* 0x000fca0000000f00 */
[----:B------:R1:W-:Y:S02]  /*35b0*/  STS [UR37+0x170], R2 ;  /* 0x00017002ff007988 */ /* 0x0003e40008000825 */
[----:B-1----:R-:W-:Y:S02]  /*35c0*/  MOV R2, 0x35e0 ;  /* 0x000035e000027802 */ /* 0x002fe40000000f00 */
[----:B-----5:R-:W-:Y:S05]  /*35d0*/  CALL.REL.NOINC `($__internal_1_$__cuda_sm10x_tcgen05_guardrail_trap_phase_invalid_during_alloc) ;  /* 0x0000006000e47944 */ /* 0x020fea0003c00000 */
.L_x_66:
[----:B------:R-:W-:Y:S05]  /*35e0*/  WARPSYNC.ALL ;  /* 0x0000000000007948 */ /* 0x000fea0003800000 */
[----:B------:R-:W3:Y:S01]  /*35f0*/  S2UR UR5, SR_CgaCtaId ;  /* 0x00000000000579c3 */ /* 0x000ee20000008800 */
[----:B------:R-:W-:Y:S01]  /*3600*/  UMOV UR4, 0x400 ;  /* 0x0000040000047882 */ /* 0x000fe20000000000 */
[----:B------:R-:W-:-:S06]  /*3610*/  NOP ;  /* 0x0000000000007918 */ /* 0x000fcc0000000000 */
[----:B------:R-:W-:Y:S06]  /*3620*/  BAR.ARV 0x6, 0xa0 ;  /* 0x0182800000007b1d */ /* 0x000fec0000002000 */
[----:B------:R-:W4:Y:S01]  /*3630*/  LDCU UR6, c[0x0][0x38c] ;  /* 0x00007180ff0677ac */ /* 0x000f220008000800 */
[----:B------:R-:W-:Y:S01]  /*3640*/  LOP3.LUT R0, R0, 0xffff, RZ, 0xc0, !PT ;  /* 0x0000ffff00007812 */ /* 0x000fe200078ec0ff */
[----:B-1----:R-:W-:Y:S01]  /*3650*/  IMAD.MOV.U32 R9, RZ, RZ, 0x1 ;  /* 0x00000001ff097424 */ /* 0x002fe200078e00ff */
[----:B------:R-:W-:Y:S01]  /*3660*/  LOP3.LUT R8, R8, 0xffff, RZ, 0xc0, !PT ;  /* 0x0000ffff08087812 */ /* 0x000fe200078ec0ff */
[----:B------:R-:W-:Y:S01]  /*3670*/  UMOV UR18, URZ ;  /* 0x000000ff00127c82 */ /* 0x000fe20008000000 */
[----:B------:R-:W-:Y:S01]  /*3680*/  R2UR UR11, R0 ;  /* 0x00000000000b72ca */ /* 0x000fe200000e0000 */
[----:B------:R-:W-:Y:S01]  /*3690*/  UMOV UR17, URZ ;  /* 0x000000ff00117c82 */ /* 0x000fe20008000000 */
[----:B------:R-:W-:Y:S01]  /*36a0*/  R2UR UR12, R8 ;  /* 0x00000000080c72ca */ /* 0x000fe200000e0000 */
[----:B------:R-:W-:Y:S01]  /*36b0*/  IMAD.MOV.U32 R8, RZ, RZ, RZ ;  /* 0x000000ffff087224 */ /* 0x000fe200078e00ff */
[----:B------:R-:W-:Y:S01]  /*36c0*/  UMOV UR16, URZ ;  /* 0x000000ff00107c82 */ /* 0x000fe20008000000 */
[----:B---3--:R-:W-:-:S02]  /*36d0*/  ULEA UR5, UR5, UR4, 0x18 ;  /* 0x0000000405057291 */ /* 0x008fc4000f8ec0ff */
[----:B------:R-:W-:Y:S02]  /*36e0*/  UISETP.NE.AND UP2, UPT, UR9, URZ, UPT ;  /* 0x000000ff0900728c */ /* 0x000fe4000bf45270 */
[----:B------:R-:W-:Y:S02]  /*36f0*/  UIADD3 UR13, UPT, UPT, UR5, 0x12300, URZ ;  /* 0x00012300050d7890 */ /* 0x000fe4000fffe0ff */
[----:B------:R-:W-:Y:S02]  /*3700*/  UIADD3 UR20, UPT, UPT, UR5, 0x4300, URZ ;  /* 0x0000430005147890 */ /* 0x000fe4000fffe0ff */
[----:B----4-:R-:W-:Y:S01]  /*3710*/  UIADD3 UR6, UPT, UPT, UR6, 0x3f, URZ ;  /* 0x0000003f06067890 */ /* 0x010fe2000fffe0ff */
[----:B--2---:R-:W1:Y:S01]  /*3720*/  LDS R2, [UR5+0x170] ;  /* 0x00017005ff027984 */ /* 0x004e620008000800 */
[----:B------:R-:W-:Y:S02]  /*3730*/  USHF.R.U32.HI UR13, URZ, 0x4, UR13 ;  /* 0x00000004ff0d7899 */ /* 0x000fe4000801160d */
[----:B------:R-:W-:-:S02]  /*3740*/  USHF.R.S32.HI UR4, URZ, 0x1f, UR6 ;  /* 0x0000001fff047899 */ /* 0x000fc40008011406 */
[----:B------:R-:W-:Y:S02]  /*3750*/  USHF.R.U32.HI UR20, URZ, 0x4, UR20 ;  /* 0x00000004ff147899 */ /* 0x000fe40008011614 */
[----:B------:R-:W-:Y:S02]  /*3760*/  ULEA.HI UR4, UR4, UR6, URZ, 0x6 ;  /* 0x0000000604047291 */ /* 0x000fe4000f8f30ff */
[----:B------:R-:W-:Y:S02]  /*3770*/  ULOP3.LUT UR13, UR13, 0x3fff, URZ, 0xc0, !UPT ;  /* 0x00003fff0d0d7892 */ /* 0x000fe4000f8ec0ff */
[----:B------:R-:W-:Y:S01]  /*3780*/  USHF.R.S32.HI UR4, URZ, 0x6, UR4 ;  /* 0x00000006ff047899 */ /* 0x000fe20008011404 */
[----:B------:R-:W-:Y:S01]  /*3790*/  UMOV UR28, 0x0 ;  /* 0x00000000001c7882 */ /* 0x000fe20000000000 */
[----:B------:R-:W-:Y:S02]  /*37a0*/  UMOV UR29, 0x8208010 ;  /* 0x08208010001d7882 */ /* 0x000fe40000000000 */
[----:B------:R-:W-:-:S02]  /*37b0*/  UISETP.LT.AND UP0, UPT, UR4, 0x1, UPT ;  /* 0x000000010400788c */ /* 0x000fc4000bf01270 */
[----:B------:R-:W-:Y:S02]  /*37c0*/  ULOP3.LUT UR20, UR20, 0x3fff, URZ, 0xc0, !UPT ;  /* 0x00003fff14147892 */ /* 0x000fe4000f8ec0ff */
[----:B------:R-:W-:Y:S02]  /*37d0*/  ULOP3.LUT UR13, UR13, 0x10000, URZ, 0xfc, !UPT ;  /* 0x000100000d0d7892 */ /* 0x000fe4000f8efcff */
[----:B------:R-:W-:Y:S01]  /*37e0*/  USEL UR19, UR4, 0x1, !UP0 ;  /* 0x0000000104137887 */ /* 0x000fe2000c000000 */
[----:B------:R-:W-:Y:S01]  /*37f0*/  UMOV UR26, 0x0 ;  /* 0x00000000001a7882 */ /* 0x000fe20000000000 */
[----:B------:R-:W-:Y:S01]  /*3800*/  UMOV UR27, 0x8208010 ;  /* 0x08208010001b7882 */ /* 0x000fe20000000000 */
[----:B------:R-:W-:Y:S01]  /*3810*/  UMOV UR24, 0x0 ;  /* 0x0000000000187882 */ /* 0x000fe20000000000 */
[----:B------:R-:W-:Y:S01]  /*3820*/  UMOV UR25, 0x8208010 ;  /* 0x0820801000197882 */ /* 0x000fe20000000000 */
[----:B------:R-:W-:Y:S01]  /*3830*/  UMOV UR22, 0x0 ;  /* 0x0000000000167882 */ /* 0x000fe20000000000 */
[----:B------:R-:W-:Y:S01]  /*3840*/  UMOV UR23, 0x8208010 ;  /* 0x0820801000177882 */ /* 0x000fe20000000000 */
[----:B-1----:R-:W-:-:S02]  /*3850*/  R2UR UR21, R2 ;  /* 0x00000000021572ca */ /* 0x002fc400000e0000 */
[----:B------:R-:W-:-:S13]  /*3860*/  CS2R R2, SRZ ;  /* 0x0000000000027805 */ /* 0x000fda000001ff00 */
.L_x_77:
[C---:B------:R-:W-:Y:S02]  /*3870*/  LEA R0, R8.reuse, UR5, 0x3 ;  /* 0x0000000508007c11 */ /* 0x040fe4000f8e18ff */
[----:B------:R-:W-:Y:S02]  /*3880*/  SHF.L.U32 R5, R3, 0x1f, RZ ;  /* 0x0000001f03057819 */ /* 0x000fe400000006ff */
[----:B------:R-:W-:Y:S02]  /*3890*/  LEA R4, R8, UR5, 0x4 ;  /* 0x0000000508047c11 */ /* 0x000fe4000f8e20ff */
[----:B------:R-:W1:Y:S02]  /*38a0*/  SYNCS.PHASECHK.TRANS64.TRYWAIT P0, [R0+URZ+0xc0], R5 ;  /* 0x0000c005000075a7 */ /* 0x000e6400080011ff */
[----:B-1-34-:R-:W-:Y:S05]  /*38b0*/  @!P0 BRA `(.L_x_70) ;  /* 0x00000058002c8947 */ /* 0x01afea0003800000 */
.L_x_176:
[----:B-1----:R-:W1:Y:S01]  /*38c0*/  LDS.128 R4, [R4+0x150] ;  /* 0x0001500004047984 */ /* 0x002e620000000c00 */
[----:B------:R-:W-:Y:S02]  /*38d0*/  VIADD R0, R0, 0xd0 ;  /* 0x000000d000007836 */ /* 0x000fe40000000000 */
[----:B------:R-:W-:Y:S01]  /*38e0*/  VIADD R8, R8, 0x1 ;  /* 0x0000000108087836 */ /* 0x000fe20000000000 */
[----:B------:R-:W-:Y:S01]  /*38f0*/  @!PT LDS RZ, [RZ] ;  /* 0x00000000fffff984 */ /* 0x000fe20000000800 */
[----:B------:R-:W-:Y:S01]  /*3900*/  @!PT LDS RZ, [RZ] ;  /* 0x00000000fffff984 */ /* 0x000fe20000000800 */
[----:B------:R-:W-:Y:S01]  /*3910*/  @!PT LDS RZ, [RZ] ;  /* 0x00000000fffff984 */ /* 0x000fe20000000800 */
[----:B------:R-:W-:Y:S01]  /*3920*/  @!PT LDS RZ, [RZ] ;  /* 0x00000000fffff984 */ /* 0x000fe20000000800 */
[----:B------:R2:W-:Y:S06]  /*3930*/  MEMBAR.ALL.CTA ;  /* 0x0000000000007992 */ /* 0x0005ec0000008000 */
[----:B--2---:R-:W2:Y:S01]  /*3940*/  FENCE.VIEW.ASYNC.S ;  /* 0x00000000000073c6 */ /* 0x004ea20000000000 */
[----:B------:R-:W-:-:S04]  /*3950*/  PRMT R0, RZ, 0x654, R0 ;  /* 0x00000654ff007816 */ /* 0x000fc80000000000 */
[----:B--2---:R2:W-:Y:S01]  /*3960*/  SYNCS.ARRIVE.TRANS64.RED.A1T0 RZ, [R0+URZ], RZ ;  /* 0x000000ff00ff79a7 */ /* 0x0045e200081004ff */
[----:B-1----:R-:W-:Y:S01]  /*3970*/  LOP3.LUT P1, RZ, R6, 0x1, RZ, 0xc0, !PT ;  /* 0x0000000106ff7812 */ /* 0x002fe2000782c0ff */
[----:B--2---:R-:W-:-:S12]  /*3980*/  BRA.U UP2, `(.L_x_71) ;  /* 0x0000000502087547 */ /* 0x004fd8000b800000 */
[----:B------:R-:W1:Y:S01]  /*3990*/  LDCU UR6, c[0x0][0x38c] ;  /* 0x00007180ff0677ac */ /* 0x000e620008000800 */
[----:B------:R-:W-:Y:S02]  /*39a0*/  PLOP3.LUT P2, PT, PT, PT, PT, 0x80, 0x8 ;  /* 0x000000000008781c */ /* 0x000fe40003f4f070 */
[----:B------:R-:W-:Y:S01]  /*39b0*/  SHF.L.U32 R5, R9, 0x1f, RZ ;  /* 0x0000001f09057819 */ /* 0x000fe200000006ff */
[----:B------:R-:W-:Y:S02]  /*39c0*/  ULEA UR7, UR18, UR5, 0x3 ;  /* 0x0000000512077291 */ /* 0x000fe4000f8e18ff */
[----:B------:R-:W-:Y:S02]  /*39d0*/  ULEA UR10, UR18, UR21, 0x6 ;  /* 0x00000015120a7291 */ /* 0x000fe4000f8e30ff */
[----:B-1----:R-:W-:-:S06]  /*39e0*/  UISETP.GE.AND UP0, UPT, UR6, 0x1, UPT ;  /* 0x000000010600788c */ /* 0x002fcc000bf06270 */
[----:B------:R-:W-:-:S05]  /*39f0*/  PLOP3.LUT P0, PT, PT, PT, UP0, 0x80, 0x8 ;  /* 0x000000000008781c */ /* 0x000fca0003f0f008 */
[----:B------:R-:W-:-:S08]  /*3a00*/  @UP0 ULEA UR6, UR17, UR5, 0x3 ;  /* 0x0000000511060291 */ /* 0x000fd0000f8e18ff */
[----:B------:R-:W-:-:S04]  /*3a10*/  @P0 SHF.L.U32 R0, R2, 0x1f, RZ ;  /* 0x0000001f02000819 */ /* 0x000fc800000006ff */
[----:B------:R1:W2:Y:S01]  /*3a20*/  @P0 SYNCS.PHASECHK.TRANS64.TRYWAIT P2, [UR6], R0 ;  /* 0x00000000ff0005a7 */ /* 0x0002a20008041106 */
[----:B------:R-:W3:Y:S02]  /*3a30*/  SYNCS.PHASECHK.TRANS64.TRYWAIT P0, [UR7+0x100], R5 ;  /* 0x00010005ff0075a7 */ /* 0x000ee40008001107 */
[----:B-123--:R-:W-:Y:S05]  /*3a40*/  @!P0 BRA `(.L_x_72) ;  /* 0x0000005400dc8947 */ /* 0x00efea0003800000 */
.L_x_178:
[----:B------:R-:W-:Y:S01]  /*3a50*/  UMOV UR15, UR16 ;  /* 0x00000010000f7c82 */ /* 0x000fe20008000000 */
[----:B------:R-:W-:Y:S05]  /*3a60*/  BRA.U !UP0, `(.L_x_73) ;  /* 0x0000000108c07547 */ /* 0x000fea000b800000 */
[----:B------:R-:W-:Y:S02]  /*3a70*/  UIADD3 UR15, UPT, UPT, UR19, UR16, URZ ;  /* 0x00000010130f7290 */ /* 0x000fe4000fffe0ff */
[----:B------:R-:W-:Y:S01]  /*3a80*/  UPLOP3.LUT UP3, UPT, UPT, UPT, UPT, 0x40, 0x4 ;  /* 0x000000000004789c */ /* 0x000fe20003f6e870 */
[----:B------:R-:W-:Y:S01]  /*3a90*/  UMOV UR14, UR4 ;  /* 0x00000004000e7c82 */ /* 0x000fe20008000000 */
[----:B------:R-:W-:-:S09]  /*3aa0*/  UMOV UR46, UR17 ;  /* 0x00000011002e7c82 */ /* 0x000fd20008000000 */
.L_x_76:
[----:B--2---:R-:W-:Y:S01]  /*3ab0*/  ULEA UR6, UR46, UR5, 0x3 ;  /* 0x000000052e067291 */ /* 0x004fe2000f8e18ff */
[----:B---3--:R-:W-:Y:S11]  /*3ac0*/  @P2 BRA `(.L_x_74) ;  /* 0x00000000000c2947 */ /* 0x008ff60003800000 */
[----:B-1----:R-:W-:Y:S04]  /*3ad0*/  SHF.L.U32 R5, R2, 0x1f, RZ ;  /* 0x0000001f02057819 */ /* 0x002fe800000006ff */
[----:B------:R-:W1:Y:S02]  /*3ae0*/  SYNCS.PHASECHK.TRANS64.TRYWAIT P0, [UR6], R5 ;  /* 0x00000005ff0075a7 */ /* 0x000e640008001106 */
[----:B-1----:R-:W-:Y:S05]  /*3af0*/  @!P0 BRA `(.L_x_75) ;  /* 0x0000005400c88947 */ /* 0x002fea0003800000 */
.L_x_74:
[----:B------:R-:W-:Y:S01]  /*3b00*/  UISETP.NE.AND UP0, UPT, UR14, 0x1, UPT ;  /* 0x000000010e00788c */ /* 0x000fe2000bf05270 */
[----:B------:R-:W-:Y:S01]  /*3b10*/  PLOP3.LUT P2, PT, PT, PT, PT, 0x80, 0x8 ;  /* 0x000000000008781c */ /* 0x000fe20003f4f070 */
[----:B------:R-:W-:Y:S02]  /*3b20*/  UIADD3 UR17, UPT, UPT, UR46, 0x1, URZ ;  /* 0x000000012e117890 */ /* 0x000fe4000fffe0ff */
[----:B------:R-:W-:Y:S02]  /*3b30*/  ULEA UR32, UR46, UR20, 0x9 ;  /* 0x000000142e207291 */ /* 0x000fe4000f8e48ff */
[----:B------:R-:W-:Y:S01]  /*3b40*/  UISETP.NE.AND UP1, UPT, UR17, 0x7, UPT ;  /* 0x000000071100788c */ /* 0x000fe2000bf25270 */
[----:B------:R-:W-:Y:S01]  /*3b50*/  PLOP3.LUT P0, PT, PT, PT, UP0, 0x80, 0x8 ;  /* 0x000000000008781c */ /* 0x000fe20003f0f008 */
[----:B------:R-:W-:Y:S02]  /*3b60*/  UIADD3 UR44, UPT, UPT, UR32, 0x80, URZ ;  /* 0x00000080202c7890 */ /* 0x000fe4000fffe0ff */
[----:B------:R-:W-:Y:S02]  /*3b70*/  USEL UR31, URZ, 0x1, UP1 ;  /* 0x00000001ff1f7887 */ /* 0x000fe40008800000 */
[----:B------:R-:W-:Y:S02]  /*3b80*/  USEL UR17, UR17, URZ, UP1 ;  /* 0x000000ff11117287 */ /* 0x000fe40008800000 */
[----:B------:R-:W-:Y:S02]  /*3b90*/  UIADD3 UR40, UPT, UPT, UR32, 0x100, URZ ;  /* 0x0000010020287890 */ /* 0x000fe4000fffe0ff */
[----:B------:R-:W-:Y:S01]  /*3ba0*/  @UP0 ULEA UR30, UR17, UR5, 0x3 ;  /* 0x00000005111e0291 */ /* 0x000fe2000f8e18ff */
[----:B------:R-:W-:Y:S01]  /*3bb0*/  LOP3.LUT R2, R2, UR31, RZ, 0x3c, !PT ;  /* 0x0000001f02027c12 */ /* 0x000fe2000f8e3cff */
[----:B------:R-:W-:Y:S02]  /*3bc0*/  UIADD3 UR36, UPT, UPT, UR32, 0x180, URZ ;  /* 0x0000018020247890 */ /* 0x000fe4000fffe0ff */
[----:B------:R-:W-:Y:S01]  /*3bd0*/  UIADD3 UR6, UPT, UPT, UR6, 0x38, URZ ;  /* 0x0000003806067890 */ /* 0x000fe2000fffe0ff */
[----:B-1----:R-:W-:Y:S01]  /*3be0*/  @P0 SHF.L.U32 R0, R2, 0x1f, RZ ;  /* 0x0000001f02000819 */ /* 0x002fe200000006ff */
[----:B------:R-:W-:Y:S02]  /*3bf0*/  UIADD3 UR16, UPT, UPT, UR16, 0x1, URZ ;  /* 0x0000000110107890 */ /* 0x000fe4000fffe0ff */
[----:B------:R-:W-:Y:S01]  /*3c00*/  UIADD3 UR14, UPT, UPT, UR14, -0x1, URZ ;  /* 0xffffffff0e0e7890 */ /* 0x000fe2000fffe0ff */
[----:B------:R2:W3:Y:S01]  /*3c10*/  @P0 SYNCS.PHASECHK.TRANS64.TRYWAIT P2, [UR30], R0 ;  /* 0x00000000ff0005a7 */ /* 0x0004e2000804111e */
[----:B------:R-:W-:Y:S02]  /*3c20*/  ULEA UR30, UR46, UR13, 0x9 ;  /* 0x0000000d2e1e7291 */ /* 0x000fe4000f8e48ff */
[----:B------:R-:W-:Y:S02]  /*3c30*/  UISETP.NE.AND UP0, UPT, UR16, UR15, UPT ;  /* 0x0000000f1000728c */ /* 0x000fe4000bf05270 */
[----:B------:R-:W-:Y:S02]  /*3c40*/  UIADD3 UR42, UPT, UPT, UR30, 0x2, URZ ;  /* 0x000000021e2a7890 */ /* 0x000fe4000fffe0ff */
[----:B------:R-:W-:Y:S02]  /*3c50*/  UIADD3 UR38, UPT, UPT, UR30, 0x4, URZ ;  /* 0x000000041e267890 */ /* 0x000fe4000fffe0ff */
[----:B------:R-:W-:Y:S01]  /*3c60*/  UIADD3 UR34, UPT, UPT, UR30, 0x6, URZ ;  /* 0x000000061e227890 */ /* 0x000fe2000fffe0ff */
[----:B------:R-:W-:Y:S01]  /*3c70*/  UMOV UR33, 0x40004040 ;  /* 0x4000404000217882 */ /* 0x000fe20000000000 */
[----:B------:R-:W-:Y:S01]  /*3c80*/  UMOV UR31, 0x40004040 ;  /* 0x40004040001f7882 */ /* 0x000fe20000000000 */
[----:B------:R-:W-:Y:S01]  /*3c90*/  UMOV UR45, 0x40004040 ;  /* 0x40004040002d7882 */ /* 0x000fe20000000000 */
[----:B------:R2:W-:Y:S01]  /*3ca0*/  UTCHMMA.2CTA gdesc[UR32], gdesc[UR30], tmem[UR10], tmem[UR28], idesc[UR29], UP3 ;  /* 0x00ff1c1e200075ea */ /* 0x0005e20009a0000a */
[----:B------:R-:W-:Y:S01]  /*3cb0*/  UPLOP3.LUT UP3, UPT, UPT, UPT, UPT, 0x80, 0x8 ;  /* 0x000000000008789c */ /* 0x000fe20003f6f070 */
[----:B------:R-:W-:Y:S01]  /*3cc0*/  UMOV UR43, 0x40004040 ;  /* 0x40004040002b7882 */ /* 0x000fe20000000000 */
[----:B------:R-:W-:Y:S01]  /*3cd0*/  UMOV UR41, 0x40004040 ;  /* 0x4000404000297882 */ /* 0x000fe20000000000 */
[----:B------:R2:W-:Y:S01]  /*3ce0*/  UTCHMMA.2CTA gdesc[UR44], gdesc[UR42], tmem[UR10], tmem[UR26], idesc[UR27], UPT ;  /* 0x00ff1a2a2c0075ea */ /* 0x0005e2000ba0000a */
[----:B------:R-:W-:Y:S01]  /*3cf0*/  UMOV UR39, 0x40004040 ;  /* 0x4000404000277882 */ /* 0x000fe20000000000 */
[----:B------:R-:W-:Y:S01]  /*3d00*/  UMOV UR37, 0x40004040 ;  /* 0x4000404000257882 */ /* 0x000fe20000000000 */
[----:B------:R-:W-:Y:S01]  /*3d10*/  UMOV UR35, 0x40004040 ;  /* 0x4000404000237882 */ /* 0x000fe20000000000 */
[----:B------:R2:W-:Y:S01]  /*3d20*/  UTCHMMA.2CTA gdesc[UR40], gdesc[UR38], tmem[UR10], tmem[UR24], idesc[UR25], UPT ;  /* 0x00ff1826280075ea */ /* 0x0005e2000ba0000a */
[----:B------:R2:W-:Y:S01]  /*3d30*/  UTCHMMA.2CTA gdesc[UR36], gdesc[UR34], tmem[UR10], tmem[UR22], idesc[UR23], UPT ;  /* 0x00ff1622240075ea */ /* 0x0005e2000ba0000a */
[----:B------:R2:W-:Y:S01]  /*3d40*/  UTCBAR.2CTA.MULTICAST [UR6], URZ, UR12 ;  /* 0x000000ff060073e9 */ /* 0x0005e2000820080c */
[----:B------:R-:W-:Y:S01]  /*3d50*/  UMOV UR46, UR17 ;  /* 0x00000011002e7c82 */ /* 0x000fe20008000000 */
[----:B------:R-:W-:Y:S05]  /*3d60*/  BRA.U UP0, `(.L_x_76) ;  /* 0xfffffffd00507547 */ /* 0x000fea000b83ffff */
.L_x_73:
[----:B------:R-:W-:Y:S01]  /*3d70*/  UIADD3 UR7, UPT, UPT, UR7, 0xe0, URZ ;  /* 0x000000e007077890 */ /* 0x000fe2000fffe0ff */
[----:B------:R-:W-:-:S08]  /*3d80*/  UMOV UR16, UR15 ;  /* 0x0000000f00107c82 */ /* 0x000fd00008000000 */
[----:B------:R4:W-:Y:S01]  /*3d90*/  UTCBAR.2CTA.MULTICAST [UR7], URZ, UR11 ;  /* 0x000000ff070073e9 */ /* 0x0009e2000820080b */
[----:B------:R-:W-:Y:S02]  /*3da0*/  NOP ;  /* 0x0000000000007918 */ /* 0x000fe40000000000 */
.L_x_71:
[----:B------:R-:W-:Y:S01]  /*3db0*/  UIADD3 UR18, UPT, UPT, UR18, 0x1, URZ ;  /* 0x0000000112127890 */ /* 0x000fe2000fffe0ff */
[----:B------:R-:W-:-:S03]  /*3dc0*/  ISETP.NE.AND P0, PT, R8, 0x2, PT ;  /* 0x000000020800780c */ /* 0x000fc60003f05270 */
[----:B------:R-:W-:Y:S01]  /*3dd0*/  UISETP.NE.AND UP0, UPT, UR18, 0x4, UPT ;  /* 0x000000041200788c */ /* 0x000fe2000bf05270 */
[----:B-12---:R-:W-:Y:S02]  /*3de0*/  SEL R0, RZ, 0x1, P0 ;  /* 0x00000001ff007807 */ /* 0x006fe40000000000 */
[----:B------:R-:W-:Y:S01]  /*3df0*/  SEL R8, R8, RZ, P0 ;  /* 0x000000ff08087207 */ /* 0x000fe20000000000 */
[----:B------:R-:W-:Y:S01]  /*3e00*/  USEL UR6, URZ, 0x1, UP0 ;  /* 0x00000001ff067887 */ /* 0x000fe20008000000 */
[----:B------:R-:W-:Y:S01]  /*3e10*/  LOP3.LUT R3, R3, R0, RZ, 0x3c, !PT ;  /* 0x0000000003037212 */ /* 0x000fe200078e3cff */
[----:B------:R-:W-:-:S04]  /*3e20*/  USEL UR18, UR18, URZ, UP0 ;  /* 0x000000ff12127287 */ /* 0x000fc80008000000 */
[----:B------:R-:W-:Y:S01]  /*3e30*/  LOP3.LUT R9, R9, UR6, RZ, 0x3c, !PT ;  /* 0x0000000609097c12 */ /* 0x000fe2000f8e3cff */
[----:B------:R-:W-:Y:S07]  /*3e40*/  @P1 BRA `(.L_x_77) ;  /* 0xfffffff800881947 */ /* 0x000fee000383ffff */
[----:B------:R-:W1:Y:S01]  /*3e50*/  S2UR UR4, SR_CgaCtaId ;  /* 0x00000000000479c3 */ /* 0x000e620000008800 */
[----:B------:R-:W-:Y:S01]  /*3e60*/  ELECT P0, URZ, PT ;  /* 0x0000000000ff782f */ /* 0x000fe20003800000 */
[----:B------:R-:W-:Y:S01]  /*3e70*/  HFMA2 R0, -RZ, RZ, 0, 5.9604644775390625e-08 ;  /* 0x00000001ff007431 */ /* 0x000fe200000001ff */
[----:B------:R-:W-:-:S05]  /*3e80*/  UMOV UR6, 0x40 ;  /* 0x0000004000067882 */ /* 0x000fca0000000000 */
[----:B------:R-:W-:Y:S01]  /*3e90*/  UVIRTCOUNT.DEALLOC.SMPOOL 0x80 ;  /* 0x000000800000784c */ /* 0x000fe20000000000 */
[----:B------:R-:W-:Y:S02]  /*3ea0*/  UISETP.NE.AND UP0, UPT, UR9, URZ, UPT ;  /* 0x000000ff0900728c */ /* 0x000fe4000bf05270 */
[----:B-1----:R-:W-:-:S09]  /*3eb0*/  ULEA UR4, UR4, UR6, 0x18 ;  /* 0x0000000604047291 */ /* 0x002fd2000f8ec0ff */
[----:B------:R1:W-:Y:S01]  /*3ec0*/  @P0 STS.U8 [UR4+0x1c], R0 ;  /* 0x00001c00ff000988 */ /* 0x0003e20008000004 */
[----:B------:R-:W-:Y:S05]  /*3ed0*/  BRA.U UP0, `(.L_x_78) ;  /* 0x0000000100a07547 */ /* 0x000fea000b800000 */
[----:B------:R-:W-:Y:S01]  /*3ee0*/  UIADD3 UR6, UPT, UPT, UR5, 0x100, URZ ;  /* 0x0000010005067890 */ /* 0x000fe2000fffe0ff */
[----:B------:R-:W-:-:S03]  /*3ef0*/  SHF.L.U32 R3, R9, 0x1f, RZ ;  /* 0x0000001f09037819 */ /* 0x000fc600000006ff */
[----:B----4-:R-:W-:-:S09]  /*3f00*/  ULEA UR7, UR18, UR6, 0x3 ;  /* 0x0000000612077291 */ /* 0x010fd2000f8e18ff */
[----:B------:R-:W2:Y:S02]  /*3f10*/  SYNCS.PHASECHK.TRANS64.TRYWAIT P0, [UR7], R3 ;  /* 0x00000003ff0075a7 */ /* 0x000ea40008001107 */
[----:B--2---:R-:W-:Y:S05]  /*3f20*/  @!P0 BRA `(.L_x_79) ;  /* 0x0000005000d48947 */ /* 0x004fea0003800000 */
.L_x_181:
        /* <DEDUP_REMOVED lines=9> */
.L_x_183:
        /* <DEDUP_REMOVED lines=9> */
.L_x_185:
[----:B------:R-:W-:-:S04]  /*4050*/  UIADD3 UR9, UPT, UPT, UR9, 0x1, URZ ;  /* 0x0000000109097890 */ /* 0x000fc8000fffe0ff */
[----:B------:R-:W-:-:S04]  /*4060*/  UISETP.NE.AND UP1, UPT, UR9, 0x4, UPT ;  /* 0x000000040900788c */ /* 0x000fc8000bf25270 */
[----:B------:R-:W-:Y:S02]  /*4070*/  USEL UR7, URZ, 0x1, UP1 ;  /* 0x00000001ff077887 */ /* 0x000fe40008800000 */
[----:B------:R-:W-:-:S04]  /*4080*/  USEL UR9, UR9, URZ, UP1 ;  /* 0x000000ff09097287 */ /* 0x000fc80008800000 */
[----:B------:R-:W-:Y:S01]  /*4090*/  ULEA UR9, UR9, UR6, 0x3 ;  /* 0x0000000609097291 */ /* 0x000fe2000f8e18ff */
[----:B-1----:R-:W-:-:S04]  /*40a0*/  LOP3.LUT R3, R2, UR7, RZ, 0x3c, !PT ;  /* 0x0000000702037c12 */ /* 0x002fc8000f8e3cff */
[----:B------:R-:W-:Y:S01]  /*40b0*/  SHF.L.U32 R3, R3, 0x1f, RZ ;  /* 0x0000001f03037819 */ /* 0x000fe200000006ff */
[----:B------:R-:W-:-:S04]  /*40c0*/  IMAD.U32 R0, RZ, RZ, UR9 ;  /* 0x00000009ff007e24 */ /* 0x000fc8000f8e00ff */
[----:B------:R1:W2:Y:S03]  /*40d0*/  SYNCS.PHASECHK.TRANS64.TRYWAIT P0, [R0+URZ], R3 ;  /* 0x00000003000075a7 */ /* 0x0002a600080011ff */
[----:B--2---:R-:W-:Y:S05]  /*40e0*/  @!P0 NANOSLEEP.SYNCS 0x989680 ;  /* 0x009896800000895d */ /* 0x004fea0003900000 */
[----:B------:R-:W2:Y:S02]  /*40f0*/  @!P0 SYNCS.PHASECHK.TRANS64 P0, [R0+URZ], R3 ;  /* 0x00000003000085a7 */ /* 0x000ea400080010ff */
[----:B--2---:R-:W-:Y:S05]  /*4100*/  @P0 BRA `(.L_x_82) ;  /* 0x0000000000200947 */ /* 0x004fea0003800000 */
.L_x_83:
[----:B--2---:R2:W4:Y:S02]  /*4110*/  SYNCS.PHASECHK.TRANS64.TRYWAIT P0, [R0+URZ], R3 ;  /* 0x00000003000075a7 */ /* 0x00452400080011ff */
[----:B----4-:R-:W-:Y:S05]  /*4120*/  @!P0 NANOSLEEP.SYNCS 0x989680 ;  /* 0x009896800000895d */ /* 0x010fea0003900000 */
[----:B------:R-:W4:Y:S02]  /*4130*/  @!P0 SYNCS.PHASECHK.TRANS64 P0, [R0+URZ], R3 ;  /* 0x00000003000085a7 */ /* 0x000f2400080010ff */
[----:B----4-:R-:W-:Y:S05]  /*4140*/  @!P0 BRA `(.L_x_83) ;  /* 0xfffffffc00f08947 */ /* 0x010fea000383ffff */
[----:B------:R-:W-:Y:S05]  /*4150*/  BRA `(.L_x_82) ;  /* 0x00000000000c7947 */ /* 0x000fea0003800000 */
.L_x_78:
[----:B------:R-:W-:-:S04]  /*4160*/  UIADD3 UR6, UPT, UPT, UR5, 0x140, URZ ;  /* 0x0000014005067890 */ /* 0x000fc8000fffe0ff */
[----:B------:R-:W-:-:S09]  /*4170*/  UPRMT UR6, UR8, 0x654, UR6 ;  /* 0x0000065408067896 */ /* 0x000fd20008000006 */
[----:B------:R-:W-:Y:S03]  /*4180*/  SYNCS.ARRIVE.TRANS64.RED.A1T0 RZ, [UR6], RZ ;  /* 0x000000ffffff79a7 */ /* 0x000fe60008100406 */
.L_x_82:
[----:B-12---:R-:W-:Y:S01]  /*4190*/  SHF.L.U32 R3, RZ, 0x1f, RZ ;  /* 0x0000001fff037819 */ /* 0x006fe200000006ff */
[----:B------:R-:W-:Y:S01]  /*41a0*/  UIADD3 UR6, UPT, UPT, UR5, 0x140, URZ ;  /* 0x0000014005067890 */ /* 0x000fe2000fffe0ff */
[----:B------:R-:W-:Y:S02]  /*41b0*/  PLOP3.LUT P0, PT, PT, PT, UP0, 0x80, 0x8 ;  /* 0x000000000008781c */ /* 0x000fe40003f0f008 */
[----:B------:R-:W1:Y:S02]  /*41c0*/  SYNCS.PHASECHK.TRANS64.TRYWAIT P1, [UR5+0x140], R3 ;  /* 0x00014003ff0075a7 */ /* 0x000e640008021105 */
[----:B-1----:R-:W-:Y:S09]  /*41d0*/  @!P1 BRA `(.L_x_84) ;  /* 0x0000005000709947 */ /* 0x002ff20003800000 */
.L_x_187:
[----:B------:R-:W-:Y:S01]  /*41e0*/  @!UP0 UPRMT UR6, UR8, 0x654, UR6 ;  /* 0x0000065408068896 */ /* 0x000fe20008000006 */
[----:B------:R-:W-:Y:S02]  /*41f0*/  UMOV UR5, 0x1 ;  /* 0x0000000100057882 */ /* 0x000fe40000000000 */
[----:B------:R-:W-:-:S06]  /*4200*/  UMOV UR8, 0xffff ;  /* 0x0000ffff00087882 */ /* 0x000fcc0000000000 */
[----:B------:R-:W-:Y:S01]  /*4210*/  @!P0 SYNCS.ARRIVE.TRANS64.RED.A1T0 RZ, [UR6], RZ ;  /* 0x000000ffffff89a7 */ /* 0x000fe20008100406 */
[----:B------:R-:W-:Y:S01]  /*4220*/  NOP ;  /* 0x0000000000007918 */ /* 0x000fe20000000000 */
[----:B-1----:R-:W1:Y:S01]  /*4230*/  LDS R0, [UR4+0x14] ;  /* 0x00001404ff007984 */ /* 0x002e620008000800 */
[----:B------:R-:W-:-:S04]  /*4240*/  ULOP3.LUT UR6, UR21, 0xffff, URZ, 0xc0, !UPT ;  /* 0x0000ffff15067892 */ /* 0x000fc8000f8ec0ff */
[----:B------:R-:W-:-:S04]  /*4250*/  USHF.R.U32.HI UR6, URZ, 0x5, UR6 ;  /* 0x00000005ff067899 */ /* 0x000fc80008011606 */
[----:B------:R-:W-:Y:S02]  /*4260*/  USHF.L.U32 UR8, UR8, UR6, URZ ;  /* 0x0000000608087299 */ /* 0x000fe400080006ff */
[----:B------:R-:W-:-:S04]  /*4270*/  USHF.L.U32 UR5, UR5, UR6, URZ ;  /* 0x0000000605057299 */ /* 0x000fc800080006ff */
[----:B-1----:R-:W-:-:S04]  /*4280*/  LOP3.LUT R0, R0, UR8, RZ, 0xc0, !PT ;  /* 0x0000000800007c12 */ /* 0x002fc8000f8ec0ff */
[----:B------:R-:W-:-:S13]  /*4290*/  ISETP.NE.AND P0, PT, R0, UR8, PT ;  /* 0x0000000800007c0c */ /* 0x000fda000bf05270 */
[----:B------:R-:W-:Y:S05]  /*42a0*/  @P0 BRA `(.L_x_85) ;  /* 0x0000000000580947 */ /* 0x000fea0003800000 */
[----:B------:R-:W1:Y:S02]  /*42b0*/  LDS R0, [UR4+0x18] ;  /* 0x00001804ff007984 */ /* 0x000e640008000800 */
[----:B-1----:R-:W-:-:S04]  /*42c0*/  LOP3.LUT R0, R0, UR5, RZ, 0xc0, !PT ;  /* 0x0000000500007c12 */ /* 0x002fc8000f8ec0ff */
[----:B------:R-:W-:-:S13]  /*42d0*/  ISETP.NE.AND P0, PT, R0, UR5, PT ;  /* 0x0000000500007c0c */ /* 0x000fda000bf05270 */
[----:B------:R-:W-:Y:S05]  /*42e0*/  @P0 BRA `(.L_x_86) ;  /* 0x00000000003c0947 */ /* 0x000fea0003800000 */
[----:B------:R-:W1:Y:S01]  /*42f0*/  S2R R2, SR_LANEID ;  /* 0x0000000000027919 */ /* 0x000e620000000000 */
[----:B------:R-:W-:Y:S01]  /*4300*/  ULOP3.LUT UR8, URZ, UR8, URZ, 0x33, !UPT ;  /* 0x00000008ff087292 */ /* 0x000fe2000f8e33ff */
[----:B------:R-:W-:Y:S01]  /*4310*/  LOP3.LUT R4, RZ, UR5, RZ, 0x33, !PT ;  /* 0x00000005ff047c12 */ /* 0x000fe2000f8e33ff */
[----:B----4-:R-:W-:Y:S02]  /*4320*/  VOTEU.ANY UR7, UPT, PT ;  /* 0x0000000000077886 */ /* 0x010fe400038e0100 */
[----:B------:R-:W-:Y:S01]  /*4330*/  UFLO.U32 UR7, UR7 ;  /* 0x00000007000772bd */ /* 0x000fe200080e0000 */
[----:B------:R-:W2:Y:S01]  /*4340*/  REDUX UR5, R4 ;  /* 0x00000000040573c4 */ /* 0x000ea20000000000 */
[----:B------:R-:W-:-:S06]  /*4350*/  IMAD.U32 R0, RZ, RZ, UR8 ;  /* 0x00000008ff007e24 */ /* 0x000fcc000f8e00ff */
[----:B------:R4:W-:Y:S01]  /*4360*/  UTCATOMSWS.AND URZ, UR8 ;  /* 0x0000000800ff79e3 */ /* 0x0009e20008000000 */
[----:B------:R-:W3:Y:S01]  /*4370*/  REDUX UR6, R0 ;  /* 0x00000000000673c4 */ /* 0x000ee20000000000 */
[----:B-1----:R-:W-:Y:S01]  /*4380*/  ISETP.EQ.U32.AND P0, PT, R2, UR7, PT ;  /* 0x0000000702007c0c */ /* 0x002fe2000bf02070 */
[----:B--2---:R-:W-:Y:S01]  /*4390*/  IMAD.U32 R2, RZ, RZ, UR5 ;  /* 0x00000005ff027e24 */ /* 0x004fe2000f8e00ff */
[----:B---3--:R-:W-:-:S11]  /*43a0*/  MOV R3, UR6 ;  /* 0x0000000600037c02 */ /* 0x008fd60008000f00 */
[----:B------:R4:W-:Y:S04]  /*43b0*/  @P0 ATOMS.AND RZ, [UR4+0x14], R3 ;  /* 0x00001403ffff098c */ /* 0x0009e8000a800004 */
[----:B------:R4:W-:Y:S01]  /*43c0*/  @P0 ATOMS.AND RZ, [UR4+0x18], R2 ;  /* 0x00001802ffff098c */ /* 0x0009e2000a800004 */
[----:B------:R-:W-:Y:S05]  /*43d0*/  BRA `(.L_x_87) ;  /* 0x0000000000147947 */ /* 0x000fea0003800000 */
.L_x_86:
[----:B------:R-:W-:Y:S02]  /*43e0*/  MOV R2, 0x4400 ;  /* 0x0000440000027802 */ /* 0x000fe40000000f00 */
[----:B---345:R-:W-:Y:S05]  /*43f0*/  CALL.REL.NOINC `($__internal_0_$__cuda_sm10x_tcgen05_guardrail_trap_col_being_dealloced_not_returned_by_alloc) ;  /* 0x0000005400507944 */ /* 0x038fea0003c00000 */
[----:B------:R-:W-:Y:S05]  /*4400*/  BRA `(.L_x_87) ;  /* 0x0000000000087947 */ /* 0x000fea0003800000 */
.L_x_85:
[----:B------:R-:W-:Y:S02]  /*4410*/  MOV R2, 0x4430 ;  /* 0x0000443000027802 */ /* 0x000fe40000000f00 */
[----:B---345:R-:W-:Y:S05]  /*4420*/  CALL.REL.NOINC `($__internal_2_$__cuda_sm10x_tcgen05_guardrail_trap_unallocated_columns_being_dealloced) ;  /* 0x00000054005c7944 */ /* 0x038fea0003c00000 */
.L_x_87:
[----:B------:R-:W-:Y:S01]  /*4430*/  NOP ;  /* 0x0000000000007918 */ /* 0x000fe20000000000 */
[----:B----4-:R-:W-:Y:S05]  /*4440*/  EXIT ;  /* 0x000000000000794d */ /* 0x010fea0003800000 */
.L_x_58:
[----:B------:R-:W-:-:S09]  /*4450*/  UISETP.NE.OR UP4, UPT, UR10, 0x3, !UP4 ;  /* 0x000000030a00788c */ /* 0x000fd2000e785670 */
[----:B------:R-:W-:Y:S05]  /*4460*/  BRA.U UP4, `(.L_x_88) ;  /* 0x0000001104687547 */ /* 0x000fea000b800000 */
[----:B------:R-:W1:Y:S01]  /*4470*/  LDC R0, c[0x0][0xb30] ;  /* 0x0002cc00ff007b82 */ /* 0x000e620000000800 */
[----:B------:R-:W-:Y:S01]  /*4480*/  UMOV UR5, 0x400 ;  /* 0x0000040000057882 */ /* 0x000fe20000000000 */
[----:B------:R-:W-:Y:S01]  /*4490*/  IMAD.MOV.U32 R36, RZ, RZ, 0x1 ;  /* 0x00000001ff247424 */ /* 0x000fe200078e00ff */
[----:B------:R-:W-:Y:S01]  /*44a0*/  ULEA UR5, UR37, UR5, 0x18 ;  /* 0x0000000525057291 */ /* 0x000fe2000f8ec0ff */
[----:B-----5:R-:W-:Y:S01]  /*44b0*/  CS2R R32, SRZ ;  /* 0x0000000000207805 */ /* 0x020fe2000001ff00 */
[----:B------:R-:W-:Y:S01]  /*44c0*/  IMAD.MOV.U32 R25, RZ, RZ, 0x1000 ;  /* 0x00001000ff197424 */ /* 0x000fe200078e00ff */
[----:B------:R-:W-:Y:S02]  /*44d0*/  UPLOP3.LUT UP0, UPT, UPT, UPT, UPT, 0x40, 0x4 ;  /* 0x000000000004789c */ /* 0x000fe40003f0e870 */
[----:B------:R-:W2:Y:S01]  /*44e0*/  LDC R23, c[0x0][0x370] ;  /* 0x0000dc00ff177b82 */ /* 0x000ea20000000800 */
[----:B------:R-:W-:Y:S02]  /*44f0*/  UIADD3 UR6, UPT, UPT, UR5, 0x88, URZ ;  /* 0x0000008805067890 */ /* 0x000fe4000fffe0ff */
[----:B------:R-:W-:-:S02]  /*4500*/  UIADD3 UR41, UPT, UPT, UR5, 0x70, URZ ;  /* 0x0000007005297890 */ /* 0x000fc4000fffe0ff */
[----:B------:R-:W-:Y:S02]  /*4510*/  UIADD3 UR33, UPT, UPT, UR5, 0x78, URZ ;  /* 0x0000007805217890 */ /* 0x000fe4000fffe0ff */
[----:B------:R-:W-:Y:S01]  /*4520*/  UIADD3 UR25, UPT, UPT, UR5, 0x80, URZ ;  /* 0x0000008005197890 */ /* 0x000fe2000fffe0ff */
[----:B------:R-:W3:Y:S01]  /*4530*/  LDC R2, c[0x0][0xb0c] ;  /* 0x0002c300ff027b82 */ /* 0x000ee20000000800 */
[----:B------:R-:W-:-:S07]  /*4540*/  UPRMT UR6, UR37, 0x654, UR6 ;  /* 0x0000065425067896 */ /* 0x000fce0008000006 */
[----:B------:R-:W4:Y:S01]  /*4550*/  LDC R22, c[0x0][0xb20] ;  /* 0x0002c800ff167b82 */ /* 0x000f220000000800 */
[----:B-1----:R-:W-:-:S07]  /*4560*/  ISETP.NE.AND P1, PT, R0, 0x1, PT ;  /* 0x000000010000780c */ /* 0x002fce0003f25270 */
[----:B------:R-:W1:Y:S08]  /*4570*/  LDC.64 R38, c[0x0][0x348] ;  /* 0x0000d200ff267b82 */ /* 0x000e700000000a00 */
[----:B------:R-:W1:Y:S08]  /*4580*/  LDC.64 R16, c[0x0][0x888] ;  /* 0x00022200ff107b82 */ /* 0x000e700000000a00 */
[----:B------:R-:W1:Y:S08]  /*4590*/  LDC.64 R20, c[0x0][0xb10] ;  /* 0x0002c400ff147b82 */ /* 0x000e700000000a00 */
[----:B------:R-:W1:Y:S08]  /*45a0*/  LDC.64 R6, c[0x0][0xb18] ;  /* 0x0002c600ff067b82 */ /* 0x000e700000000a00 */
[----:B------:R-:W1:Y:S08]  /*45b0*/  LDC.64 R4, c[0x0][0xb28] ;  /* 0x0002ca00ff047b82 */ /* 0x000e700000000a00 */
[----:B------:R-:W1:Y:S08]  /*45c0*/  LDC.64 R18, c[0x0][0x890] ;  /* 0x00022400ff127b82 */ /* 0x000e700000000a00 */
[----:B--234-:R-:W1:Y:S02]  /*45d0*/  LDC R24, c[0x0][0x374] ;  /* 0x0000dd00ff187b82 */ /* 0x01ce640000000800 */
.L_x_99:
[C---:B------:R-:W-:Y:S02]  /*45e0*/  LEA R0, R33.reuse, UR5, 0x3 ;  /* 0x0000000521007c11 */ /* 0x040fe4000f8e18ff */
[----:B------:R-:W-:Y:S02]  /*45f0*/  SHF.L.U32 R3, R32, 0x1f, RZ ;  /* 0x0000001f20037819 */ /* 0x000fe400000006ff */
[----:B------:R-:W-:Y:S02]  /*4600*/  LEA R28, R33, UR5, 0x4 ;  /* 0x00000005211c7c11 */ /* 0x000fe4000f8e20ff */
[----:B--2---:R-:W2:Y:S02]  /*4610*/  SYNCS.PHASECHK.TRANS64.TRYWAIT P0, [R0+URZ+0xc0], R3 ;  /* 0x0000c003000075a7 */ /* 0x004ea400080011ff */
[----:B--2---:R-:W-:Y:S05]  /*4620*/  @!P0 BRA `(.L_x_89) ;  /* 0x0000004c00748947 */ /* 0x004fea0003800000 */
.L_x_188:
[----:B------:R-:W-:Y:S01]  /*4630*/  ISETP.GE.AND P0, PT, R26, 0x1, PT ;  /* 0x000000011a00780c */ /* 0x000fe20003f06270 */
[----:B------:R-:W3:Y:S01]  /*4640*/  LDS.128 R28, [R28+0x150] ;  /* 0x000150001c1c7984 */ /* 0x000ee20000000c00 */
[----:B--2---:R-:W-:Y:S01]  /*4650*/  VIADD R0, R0, 0xd0 ;  /* 0x000000d000007836 */ /* 0x004fe20000000000 */
[----:B------:R-:W-:Y:S01]  /*4660*/  @!PT LDS RZ, [RZ] ;  /* 0x00000000fffff984 */ /* 0x000fe20000000800 */
[----:B------:R-:W-:Y:S01]  /*4670*/  @!PT LDS RZ, [RZ] ;  /* 0x00000000fffff984 */ /* 0x000fe20000000800 */
[----:B------:R-:W-:Y:S01]  /*4680*/  @!PT LDS RZ, [RZ] ;  /* 0x00000000fffff984 */ /* 0x000fe20000000800 */
[----:B------:R-:W-:Y:S01]  /*4690*/  @!PT LDS RZ, [RZ] ;  /* 0x00000000fffff984 */ /* 0x000fe20000000800 */
[----:B------:R2:W-:Y:S06]  /*46a0*/  MEMBAR.ALL.CTA ;  /* 0x0000000000007992 */ /* 0x0005ec0000008000 */
[----:B--2---:R-:W2:Y:S01]  /*46b0*/  FENCE.VIEW.ASYNC.S ;  /* 0x00000000000073c6 */ /* 0x004ea20000000000 */
[----:B------:R-:W-:Y:S04]  /*46c0*/  PRMT R0, RZ, 0x654, R0 ;  /* 0x00000654ff007816 */ /* 0x000fe80000000000 */
[----:B--2---:R2:W-:Y:S01]  /*46d0*/  SYNCS.ARRIVE.TRANS64.RED.A1T0 RZ, [R0+URZ], RZ ;  /* 0x000000ff00ff79a7 */ /* 0x0045e200081004ff */
[----:B---3--:R-:W-:Y:S11]  /*46e0*/  LOP3.LUT P3, RZ, R30, 0x1, RZ, 0xc0, !PT ;  /* 0x000000011eff7812 */ /* 0x008ff6000786c0ff */
[----:B------:R-:W-:Y:S02]  /*46f0*/  @!UPT UIADD3 URZ, UPT, UPT, URZ, URZ, URZ ;  /* 0x000000fffffff290 */ /* 0x000fe4000fffe0ff */
[----:B------:R-:W-:Y:S02]  /*4700*/  @P3 MOV R13, R28 ;  /* 0x0000001c000d3202 */ /* 0x000fe40000000f00 */
[----:B------:R-:W-:Y:S01]  /*4710*/  @P3 LOP3.LUT R8, R29, 0xffff, RZ, 0xc0, !PT ;  /* 0x0000ffff1d083812 */ /* 0x000fe200078ec0ff */
[----:B--2---:R-:W-:Y:S06]  /*4720*/  @!P0 BRA `(.L_x_90) ;  /* 0x0000000000a48947 */ /* 0x004fec0003800000 */
[----:B-1----:R-:W-:Y:S01]  /*4730*/  IMAD.HI.U32 R41, R24, R7, RZ ;  /* 0x0000000718297227 */ /* 0x002fe200078e00ff */
[----:B------:R-:W-:Y:S02]  /*4740*/  ISETP.NE.AND P0, PT, R6, 0x1, PT ;  /* 0x000000010600780c */ /* 0x000fe40003f05270 */
[----:B------:R-:W-:Y:S01]  /*4750*/  ISETP.NE.AND P2, PT, R26, 0x1, PT ;  /* 0x000000011a00780c */ /* 0x000fe20003f45270 */
[----:B------:R-:W-:Y:S01]  /*4760*/  IMAD.HI.U32 R40, R23, R20, RZ ;  /* 0x0000001417287227 */ /* 0x000fe200078e00ff */
[----:B------:R-:W-:Y:S02]  /*4770*/  SHF.R.U32.HI R41, RZ, R22, R41 ;  /* 0x00000016ff297219 */ /* 0x000fe40000011629 */
[----:B------:R-:W-:Y:S01]  /*4780*/  ISETP.NE.AND P4, PT, R2, 0x1, PT ;  /* 0x000000010200780c */ /* 0x000fe20003f85270 */
[----:B------:R-:W-:Y:S01]  /*4790*/  IMAD.HI.U32 R42, R13, R20, RZ ;  /* 0x000000140d2a7227 */ /* 0x000fe200078e00ff */
[----:B------:R-:W-:Y:S02]  /*47a0*/  SHF.R.U32.HI R40, RZ, R21, R40 ;  /* 0x00000015ff287219 */ /* 0x000fe40000011628 */
[----:B------:R-:W-:Y:S01]  /*47b0*/  SEL R3, R24, R41, !P0 ;  /* 0x0000002918037207 */ /* 0x000fe20004000000 */
[C---:B------:R-:W-:Y:S01]  /*47c0*/  IMAD.HI.U32 R41, R8.reuse, R7, RZ ;  /* 0x0000000708297227 */ /* 0x040fe200078e00ff */
[----:B------:R-:W-:Y:S02]  /*47d0*/  SEL R11, R23, R40, !P4 ;  /* 0x00000028170b7207 */ /* 0x000fe40006000000 */
[----:B------:R-:W-:Y:S01]  /*47e0*/  SHF.R.U32.HI R42, RZ, R21, R42 ;  /* 0x00000015ff2a7219 */ /* 0x000fe2000001162a */
[----:B------:R-:W-:Y:S01]  /*47f0*/  IMAD.HI.U32 R44, R3, R4, RZ ;  /* 0x00000004032c7227 */ /* 0x000fe200078e00ff */
[----:B------:R-:W-:Y:S03]  /*4800*/  SHF.R.U32.HI R41, RZ, R22, R41 ;  /* 0x00000016ff297219 */ /* 0x000fe60000011629 */
[----:B------:R-:W-:Y:S01]  /*4810*/  IMAD.HI.U32 R40, R11, R4, RZ ;  /* 0x000000040b287227 */ /* 0x000fe200078e00ff */
[----:B------:R-:W-:Y:S02]  /*4820*/  @P2 SHF.R.U32.HI R3, RZ, R5, R44 ;  /* 0x00000005ff032219 */ /* 0x000fe4000001162c */
[----:B------:R-:W-:Y:S02]  /*4830*/  SEL R9, R8, R41, !P0 ;  /* 0x0000002908097207 */ /* 0x000fe40004000000 */
[----:B------:R-:W-:Y:S01]  /*4840*/  @P2 SHF.R.U32.HI R11, RZ, R5, R40 ;  /* 0x00000005ff0b2219 */ /* 0x000fe20000011628 */
[C---:B------:R-:W-:Y:S01]  /*4850*/  IMAD R10, R26.reuse, R3, RZ ;  /* 0x000000031a0a7224 */ /* 0x040fe200078e02ff */
[----:B------:R-:W-:Y:S01]  /*4860*/  SEL R3, R13, R42, !P4 ;  /* 0x0000002a0d037207 */ /* 0x000fe20006000000 */
[C---:B------:R-:W-:Y:S03]  /*4870*/  IMAD.HI.U32 R14, R9.reuse, R4, RZ ;  /* 0x00000004090e7227 */ /* 0x040fe600078e00ff */
[----:B------:R-:W-:Y:S01]  /*4880*/  ISETP.GE.AND P0, PT, R9, R10, PT ;  /* 0x0000000a0900720c */ /* 0x000fe20003f06270 */
[C---:B------:R-:W-:Y:S01]  /*4890*/  IMAD R12, R26.reuse, R11, RZ ;  /* 0x0000000b1a0c7224 */ /* 0x040fe200078e02ff */
[-C--:B------:R-:W-:Y:S04]  /*48a0*/  SHF.R.U32.HI R14, RZ, R5.reuse, R14 ;  /* 0x00000005ff0e7219 */ /* 0x080fe8000001160e */
[----:B------:R-:W-:Y:S02]  /*48b0*/  ISETP.GE.OR P0, PT, R3, R12, P0 ;  /* 0x0000000c0300720c */ /* 0x000fe40000706670 */
[----:B------:R-:W-:Y:S05]  /*48c0*/  SEL R15, R9, R14, !P2 ;  /* 0x0000000e090f7207 */ /* 0x000fea0005000000 */
[----:B------:R-:W-:Y:S04]  /*48d0*/  IMAD.MOV R14, RZ, RZ, -R15 ;  /* 0x000000ffff0e7224 */ /* 0x000fe800078e0a0f */
[----:B------:R-:W-:Y:S02]  /*48e0*/  IMAD R14, R26, R14, R9 ;  /* 0x0000000e1a0e7224 */ /* 0x000fe400078e0209 */
[C---:B------:R-:W-:Y:S05]  /*48f0*/  @!P0 IMAD.HI.U32 R10, R3.reuse, R4, RZ ;  /* 0x00000004030a8227 */ /* 0x040fea00078e00ff */
[----:B------:R-:W-:Y:S04]  /*4900*/  @!P0 SHF.R.U32.HI R10, RZ, R5, R10 ;  /* 0x00000005ff0a8219 */ /* 0x000fe8000001160a */
[----:B------:R-:W-:Y:S01]  /*4910*/  @!P0 SEL R0, R3, R10, !P2 ;  /* 0x0000000a03008207 */ /* 0x000fe20005000000 */
[----:B------:R-:W-:Y:S03]  /*4920*/  IMAD.MOV R10, RZ, RZ, -R3 ;  /* 0x000000ffff0a7224 */ /* 0x000fe600078e0a03 */
[----:B------:R-:W-:Y:S01]  /*4930*/  @!P0 IADD3 R15, PT, PT, R15, -R0, RZ ;  /* 0x800000000f0f8210 */ /* 0x000fe20007ffe0ff */
[----:B------:R-:W-:Y:S01]  /*4940*/  @!P0 IMAD R0, R11, R14, R0 ;  /* 0x0000000e0b008224 */ /* 0x000fe200078e0200 */
[----:B------:R-:W-:Y:S01]  /*4950*/  IADD3 R11, PT, PT, -R9, RZ, RZ ;  /* 0x000000ff090b7210 */ /* 0x000fe20007ffe1ff */
[----:B------:R-:W-:Y:S02]  /*4960*/  IMAD R13, R2, R10, R13 ;  /* 0x0000000a020d7224 */ /* 0x000fe400078e020d */
[----:B------:R-:W-:Y:S02]  /*4970*/  @!P0 IMAD R9, R15, R26, R3 ;  /* 0x0000001a0f098224 */ /* 0x000fe400078e0203 */
[----:B------:R-:W-:Y:S02]  /*4980*/  @!P0 IMAD.MOV.U32 R3, RZ, RZ, R0 ;  /* 0x000000ffff038224 */ /* 0x000fe400078e0000 */
[----:B------:R-:W-:Y:S02]  /*4990*/  IMAD R8, R6, R11, R8 ;  /* 0x0000000b06087224 */ /* 0x000fe400078e0208 */
[----:B------:R-:W-:Y:S02]  /*49a0*/  IMAD R13, R3, R2, R13 ;  /* 0x00000002030d7224 */ /* 0x000fe400078e020d */
[----:B------:R-:W-:Y:S02]  /*49b0*/  IMAD R8, R9, R6, R8 ;  /* 0x0000000609087224 */ /* 0x000fe400078e0208 */
.L_x_90:
[----:B------:R-:W-:Y:S05]  /*49c0*/  BRA.U UP0, `(.L_x_91) ;  /* 0x0000000100107547 */ /* 0x000fea000b800000 */
[----:B------:R-:W-:Y:S04]  /*49d0*/  MOV R0, UR4 ;  /* 0x0000000400007c02 */ /* 0x000fe80008000f00 */
[----:B------:R-:W-:Y:S04]  /*49e0*/  SHF.L.U32 R3, R0, 0x1f, RZ ;  /* 0x0000001f00037819 */ /* 0x000fe800000006ff */
[----:B------:R-:W2:Y:S02]  /*49f0*/  SYNCS.PHASECHK.TRANS64.TRYWAIT P0, [UR5+0xb8], R3 ;  /* 0x0000b803ff0075a7 */ /* 0x000ea40008001105 */
[----:B--2---:R-:W-:Y:S05]  /*4a00*/  @!P0 BRA `(.L_x_92) ;  /* 0x0000004800908947 */ /* 0x004fea0003800000 */
.L_x_91:
[----:B-1----:R-:W-:Y:S02]  /*4a10*/  ISETP.NE.U32.AND P0, PT, R18, RZ, PT ;  /* 0x000000ff1200720c */ /* 0x002fe40003f05070 */
[----:B------:R-:W-:Y:S02]  /*4a20*/  R2UR UR42, R34 ;  /* 0x00000000222a72ca */ /* 0x000fe400000e0000 */
[----:B------:R-:W-:Y:S02]  /*4a30*/  R2UR UR43, R37 ;  /* 0x00000000252b72ca */ /* 0x000fe400000e0000 */
[C---:B------:R-:W-:Y:S02]  /*4a40*/  ISETP.NE.AND.EX P0, PT, R19.reuse, RZ, PT, P0 ;  /* 0x000000ff1300720c */ /* 0x040fe40003f05300 */
[----:B------:R-:W-:Y:S02]  /*4a50*/  ISETP.NE.U32.AND P2, PT, R18, RZ, PT ;  /* 0x000000ff1200720c */ /* 0x000fe40003f45070 */
[----:B------:R-:W-:Y:S02]  /*4a60*/  SHF.L.U32 R12, R36, 0x1f, RZ ;  /* 0x0000001f240c7819 */ /* 0x000fe400000006ff */
[----:B------:R-:W-:Y:S03]  /*4a70*/  ISETP.NE.AND.EX P2, PT, R19, RZ, PT, P2 ;  /* 0x000000ff1300720c */ /* 0x000fe60003f45320 */
[----:B------:R-:W-:Y:S02]  /*4a80*/  USHF.L.U32 UR42, UR42, 0x7, URZ ;  /* 0x000000072a2a7899 */ /* 0x000fe400080006ff */
[----:B------:R-:W-:Y:S02]  /*4a90*/  USHF.L.U32 UR43, UR43, 0x6, URZ ;  /* 0x000000062b2b7899 */ /* 0x000fe400080006ff */
[----:B------:R-:W-:Y:S10]  /*4aa0*/  @!P0 BRA `(.L_x_93) ;  /* 0x00000000002c8947 */ /* 0x000ff40003800000 */
[----:B------:R-:W-:Y:S01]  /*4ab0*/  ISETP.NE.U32.AND P0, PT, R16, RZ, PT ;  /* 0x000000ff1000720c */ /* 0x000fe20003f05070 */
[----:B------:R-:W-:Y:S03]  /*4ac0*/  IMAD.MOV.U32 R59, RZ, RZ, 0x1 ;  /* 0x00000001ff3b7424 */ /* 0x000fe600078e00ff */
[----:B------:R-:W-:Y:S11]  /*4ad0*/  ISETP.NE.AND.EX P0, PT, R17, RZ, PT, P0 ;  /* 0x000000ff1100720c */ /* 0x000ff60003f05300 */
[----:B------:R-:W-:Y:S02]  /*4ae0*/  @!UPT UIADD3 URZ, UPT, UPT, URZ, URZ, URZ ;  /* 0x000000fffffff290 */ /* 0x000fe4000fffe0ff */
[----:B------:R-:W1:Y:S01]  /*4af0*/  @P0 LDC.64 R10, c[0x0][0x888] ;  /* 0x00022200ff0a0b82 */ /* 0x000e620000000a00 */
[----:B--2---:R-:W-:Y:S04]  /*4b00*/  @P0 IMAD R0, R18, UR36, RZ ;  /* 0x0000002412000c24 */ /* 0x004fe8000f8e02ff */
[----:B-1----:R-:W-:Y:S04]  /*4b10*/  @P0 IMAD.WIDE R10, R0, 0x4, R10 ;  /* 0x00000004000a0825 */ /* 0x002fe800078e020a */
[----:B------:R-:W-:Y:S01]  /*4b20*/  HFMA2 R0, -RZ, RZ, 0, 5.9604644775390625e-08 ;  /* 0x00000001ff007431 */ /* 0x000fe200000001ff */
[----:B------:R1:W5:Y:S04]  /*4b30*/  @P0 LDG.E R35, desc[UR46][R10.64] ;  /* 0x0000002e0a230981 */ /* 0x000368000c1e1900 */
[----:B------:R-:W-:Y:S01]  /*4b40*/  @!P0 PRMT R59, R0, 0x7610, R59 ;  /* 0x00007610003b8816 */ /* 0x000fe2000000003b */
[----:B-1----:R-:W3:Y:S06]  /*4b50*/  @!P0 LDC R35, c[0x0][0x880] ;  /* 0x00022000ff238b82 */ /* 0x002eec0000000800 */
.L_x_93:
[----:B---3-5:R-:W-:Y:S01]  /*4b60*/  @!P2 FSETP.EQ.AND P0, PT, R35, RZ, PT ;  /* 0x000000ff2300a20b */ /* 0x028fe20003f02000 */
[----:B------:R-:W-:Y:S01]  /*4b70*/  @!UPT UIADD3 URZ, UPT, UPT, URZ, URZ, URZ ;  /* 0x000000fffffff290 */ /* 0x000fe2000fffe0ff */
[----:B------:R-:W-:Y:S11]  /*4b80*/  @!P2 BRA `(.L_x_94) ;  /* 0x000000000018a947 */ /* 0x000ff60003800000 */
[----:B------:R-:W-:Y:S02]  /*4b90*/  LOP3.LUT P2, RZ, R59, 0xff, RZ, 0xc0, !PT ;  /* 0x000000ff3bff7812 */ /* 0x000fe4000784c0ff */
[----:B------:R-:W-:Y:S04]  /*4ba0*/  ISETP.NE.U32.AND P0, PT, R16, RZ, PT ;  /* 0x000000ff1000720c */ /* 0x000fe80003f05070 */
[----:B------:R-:W-:Y:S04]  /*4bb0*/  ISETP.NE.AND.EX P0, PT, R17, RZ, PT, P0 ;  /* 0x000000ff1100720c */ /* 0x000fe80003f05300 */
[----:B------:R-:W-:Y:S03]  /*4bc0*/  PLOP3.LUT P0, PT, P0, PT, PT, 0x8, 0x80 ;  /* 0x000000000080781c */ /* 0x000fe6000070e170 */
[----:B------:R-:W-:Y:S11]  /*4bd0*/  @P2 FSETP.EQ.AND P0, PT, R35, RZ, PT ;  /* 0x000000ff2300220b */ /* 0x000ff60003f02000 */
[----:B------:R-:W-:Y:S02]  /*4be0*/  @!UPT UIADD3 URZ, UPT, UPT, URZ, URZ, URZ ;  /* 0x000000fffffff290 */ /* 0x000fe4000fffe0ff */
.L_x_94:
[----:B------:R-:W1:Y:S01]  /*4bf0*/  SYNCS.PHASECHK.TRANS64.TRYWAIT P2, [UR5+0x90], R12 ;  /* 0x0000900cff0075a7 */ /* 0x000e620008041105 */
[----:B------:R-:W-:Y:S04]  /*4c00*/  ELECT P4, URZ, PT ;  /* 0x0000000000ff782f */ /* 0x000fe80003880000 */
[----:B------:R-:W-:Y:S11]  /*4c10*/  PLOP3.LUT P4, PT, P0, P4, PT, 0xf2, 0x2f ;  /* 0x00000000002f781c */ /* 0x000ff60000789e72 */
[----:B------:R-:W-:Y:S02]  /*4c20*/  @!UPT UIADD3 URZ, UPT, UPT, URZ, URZ, URZ ;  /* 0x000000fffffff290 */ /* 0x000fe4000fffe0ff */
[----:B------:R-:W-:Y:S05]  /*4c30*/  @!P4 IADD3 R9, P0, PT, R38, 0x580, RZ ;  /* 0x000005802609c810 */ /* 0x000fea0007f1e0ff */
[----:B--2---:R-:W-:Y:S01]  /*4c40*/  @!P4 IMAD.X R0, RZ, RZ, R39, P0 ;  /* 0x000000ffff00c224 */ /* 0x004fe200000e0627 */
[----:B-1----:R-:W-:Y:S07]  /*4c50*/  @!P2 BRA `(.L_x_95) ;  /* 0x000000480014a947 */ /* 0x002fee0003800000 */
.L_x_191:
[----:B------:R-:W-:Y:S01]  /*4c60*/  @!P4 R2UR UR8, R9 ;  /* 0x000000000908c2ca */ /* 0x000fe200000e0000 */
[----:B------:R-:W-:Y:S01]  /*4c70*/  VOTEU.ALL UP0, P4 ;  /* 0x0000000000ff7886 */ /* 0x000fe20002000000 */
[----:B------:R-:W-:Y:S01]  /*4c80*/  @!P4 R2UR UR7, R0 ;  /* 0x000000000007c2ca */ /* 0x000fe200000e0000 */
[----:B------:R-:W-:Y:S01]  /*4c90*/  VOTEU.ALL UP1, P4 ;  /* 0x0000000000ff7886 */ /* 0x000fe20002020000 */
[----:B------:R-:W-:Y:S01]  /*4ca0*/  UMOV UR14, 0x0 ;  /* 0x00000000000e7882 */ /* 0x000fe20000000000 */
[----:B------:R-:W-:Y:S01]  /*4cb0*/  UMOV UR15, 0x10000000 ;  /* 0x10000000000f7882 */ /* 0x000fe20000000000 */
[----:B------:R-:W-:Y:S01]  /*4cc0*/  @!UP0 UIADD3 UR40, UPT, UPT, UR5, 0x200, URZ ;  /* 0x0000020005288890 */ /* 0x000fe2000fffe0ff */
[----:B------:R-:W-:Y:S01]  /*4cd0*/  @!P4 IMAD.MOV.U32 R0, RZ, RZ, 0x1000 ;  /* 0x00001000ff00c424 */ /* 0x000fe200078e00ff */
[----:B------:R-:W-:Y:S01]  /*4ce0*/  UMOV UR44, UR36 ;  /* 0x00000024002c7c82 */ /* 0x000fe20008000000 */
[----:B------:R-:W-:Y:S01]  /*4cf0*/  @!UP0 UIADD3 UR10, UPT, UPT, UR42, 0x40, URZ ;  /* 0x000000402a0a8890 */ /* 0x000fe2000fffe0ff */
[----:B------:R-:W-:Y:S01]  /*4d00*/  @!P4 IADD3 R9, P0, PT, R38, 0x580, RZ ;  /* 0x000005802609c810 */ /* 0x000fe20007f1e0ff */
[----:B------:R-:W-:Y:S01]  /*4d10*/  UMOV UR9, UR41 ;  /* 0x0000002900097c82 */ /* 0x000fe20008000000 */
[----:B------:R-:W-:Y:S01]  /*4d20*/  UMOV UR11, UR43 ;  /* 0x0000002b000b7c82 */ /* 0x000fe20008000000 */
[----:B------:R-:W-:Y:S01]  /*4d30*/  IMAD.U32 R10, RZ, RZ, UR8 ;  /* 0x00000008ff0a7e24 */ /* 0x000fe2000f8e00ff */
[----:B------:R-:W-:Y:S01]  /*4d40*/  @!UP0 UIADD3 UR8, UPT, UPT, UR5, 0xa00, URZ ;  /* 0x00000a0005088890 */ /* 0x000fe2000fffe0ff */
[----:B------:R-:W-:Y:S01]  /*4d50*/  IMAD.U32 R11, RZ, RZ, UR7 ;  /* 0x00000007ff0b7e24 */ /* 0x000fe2000f8e00ff */
[----:B------:R-:W-:Y:S01]  /*4d60*/  VOTEU.ALL UP0, P4 ;  /* 0x0000000000ff7886 */ /* 0x000fe20002000000 */
[----:B------:R-:W-:Y:S01]  /*4d70*/  UMOV UR12, UR36 ;  /* 0x00000024000c7c82 */ /* 0x000fe20008000000 */
[----:B------:R-:W-:Y:S01]  /*4d80*/  @!P4 R2UR UR16, R10 ;  /* 0x000000000a10c2ca */ /* 0x000fe200000e0000 */
[----:B------:R-:W-:Y:S01]  /*4d90*/  UPRMT UR7, UR37, 0x654, UR41 ;  /* 0x0000065425077896 */ /* 0x000fe20008000029 */
[----:B------:R-:W-:Y:S11]  /*4da0*/  @!P4 R2UR UR17, R11 ;  /* 0x000000000b11c2ca */ /* 0x000ff600000e0000 */
[----:B------:R-:W-:Y:S02]  /*4db0*/  @!UPT UIADD3 URZ, UPT, UPT, URZ, URZ, URZ ;  /* 0x000000fffffff290 */ /* 0x000fe4000fffe0ff */
[----:B------:R2:W-:Y:S01]  /*4dc0*/  @!UP1 UTMALDG.3D [UR40], [UR16], desc[UR14] ;  /* 0x00000e28100095b4 */ /* 0x0005e20008011000 */
[----:B------:R2:W-:Y:S01]  /*4dd0*/  @!UP0 UTMALDG.3D [UR8], [UR16], desc[UR14] ;  /* 0x00000e08100085b4 */ /* 0x0005e20008011000 */
[----:B------:R3:W-:Y:S01]  /*4de0*/  @!P4 SYNCS.ARRIVE.TRANS64.RED.A0TR RZ, [UR5+0x70], R0 ;  /* 0x00007000ffffc9a7 */ /* 0x0007e20008300405 */
[----:B------:R-:W-:Y:S01]  /*4df0*/  SYNCS.ARRIVE.TRANS64.RED.A1T0 RZ, [UR7], RZ ;  /* 0x000000ffffff79a7 */ /* 0x000fe20008100407 */
[----:B---3--:R-:W-:Y:S01]  /*4e00*/  @!P4 IMAD.X R0, RZ, RZ, R39, P0 ;  /* 0x000000ffff00c224 */ /* 0x008fe200000e0627 */
[----:B------:R-:W3:Y:S02]  /*4e10*/  SYNCS.PHASECHK.TRANS64.TRYWAIT P2, [UR5+0x98], R12 ;  /* 0x0000980cff0075a7 */ /* 0x000ee40008041105 */
[----:B--23--:R-:W-:Y:S05]  /*4e20*/  @!P2 BRA `(.L_x_96) ;  /* 0x0000004400b8a947 */ /* 0x00cfea0003800000 */
.L_x_193:
        /* <DEDUP_REMOVED lines=8> */
[----:B------:R-:W-:Y:S01]  /*4eb0*/  @!UP0 UIADD3 UR32, UPT, UPT, UR5, 0x1200, URZ ;  /* 0x0000120005208890 */ /* 0x000fe2000fffe0ff */
[----:B------:R-:W-:Y:S01]  /*4ec0*/  @!P4 IADD3 R37, P0, PT, R38, 0x580, RZ ;  /* 0x000005802625c810 */ /* 0x000fe20007f1e0ff */
[----:B------:R-:W-:Y:S01]  /*4ed0*/  UMOV UR35, UR43 ;  /* 0x0000002b00237c82 */ /* 0x000fe20008000000 */
[----:B------:R-:W-:Y:S02]  /*4ee0*/  @!UP0 UIADD3 UR10, UPT, UPT, UR42, 0x50, URZ ;  /* 0x000000502a0a8890 */ /* 0x000fe4000fffe0ff */
[----:B------:R-:W-:Y:S01]  /*4ef0*/  IMAD.U32 R10, RZ, RZ, UR8 ;  /* 0x00000008ff0a7e24 */ /* 0x000fe2000f8e00ff */
[----:B------:R-:W-:Y:S01]  /*4f00*/  @!UP0 UIADD3 UR8, UPT, UPT, UR5, 0x1a00, URZ ;  /* 0x00001a0005088890 */ /* 0x000fe2000fffe0ff */
[----:B------:R-:W-:Y:S01]  /*4f10*/  IMAD.U32 R11, RZ, RZ, UR7 ;  /* 0x00000007ff0b7e24 */ /* 0x000fe2000f8e00ff */
[----:B------:R-:W-:Y:S01]  /*4f20*/  VOTEU.ALL UP0, P4 ;  /* 0x0000000000ff7886 */ /* 0x000fe20002000000 */
[----:B------:R-:W-:Y:S01]  /*4f30*/  UMOV UR9, UR33 ;  /* 0x0000002100097c82 */ /* 0x000fe20008000000 */
[----:B------:R-:W-:Y:S01]  /*4f40*/  @!P4 R2UR UR16, R10 ;  /* 0x000000000a10c2ca */ /* 0x000fe200000e0000 */
[----:B------:R-:W-:Y:S01]  /*4f50*/  UMOV UR11, UR43 ;  /* 0x0000002b000b7c82 */ /* 0x000fe20008000000 */
[----:B------:R-:W-:Y:S01]  /*4f60*/  @!P4 R2UR UR17, R11 ;  /* 0x000000000b11c2ca */ /* 0x000fe200000e0000 */
[----:B------:R-:W-:Y:S01]  /*4f70*/  UMOV UR12, UR36 ;  /* 0x00000024000c7c82 */ /* 0x000fe20008000000 */
[----:B------:R-:W-:Y:S01]  /*4f80*/  UPRMT UR7, UR37, 0x654, UR33 ;  /* 0x0000065425077896 */ /* 0x000fe20008000021 */
[----:B------:R-:W-:Y:S10]  /*4f90*/  @!P4 IMAD.X R34, RZ, RZ, R39, P0 ;  /* 0x000000ffff22c224 */ /* 0x000ff400000e0627 */
[----:B------:R2:W-:Y:S01]  /*4fa0*/  @!UP1 UTMALDG.3D [UR32], [UR16], desc[UR14] ;  /* 0x00000e20100095b4 */ /* 0x0005e20008011000 */
[----:B------:R2:W-:Y:S01]  /*4fb0*/  @!UP0 UTMALDG.3D [UR8], [UR16], desc[UR14] ;  /* 0x00000e08100085b4 */ /* 0x0005e20008011000 */
[----:B------:R2:W-:Y:S01]  /*4fc0*/  @!P4 SYNCS.ARRIVE.TRANS64.RED.A0TR RZ, [UR5+0x78], R0 ;  /* 0x00007800ffffc9a7 */ /* 0x0005e20008300405 */
[----:B------:R-:W-:Y:S01]  /*4fd0*/  SYNCS.ARRIVE.TRANS64.RED.A1T0 RZ, [UR7], RZ ;  /* 0x000000ffffff79a7 */ /* 0x000fe20008100407 */
[----:B------:R-:W3:Y:S02]  /*4fe0*/  SYNCS.PHASECHK.TRANS64.TRYWAIT P2, [UR5+0xa0], R12 ;  /* 0x0000a00cff0075a7 */ /* 0x000ee40008041105 */
[----:B--23--:R-:W-:Y:S05]  /*4ff0*/  @!P2 BRA `(.L_x_97) ;  /* 0x00000044005ca947 */ /* 0x00cfea0003800000 */
.L_x_195:
[----:B------:R-:W2:Y:S01]  /*5000*/  LDC.64 R14, c[0x0][0xb10] ;  /* 0x0002c400ff0e7b82 */ /* 0x000ea20000000a00 */
[----:B------:R-:W-:Y:S01]  /*5010*/  @!P4 R2UR UR8, R37 ;  /* 0x000000002508c2ca */ /* 0x000fe200000e0000 */
[----:B------:R-:W-:Y:S01]  /*5020*/  VOTEU.ALL UP0, P4 ;  /* 0x0000000000ff7886 */ /* 0x000fe20002000000 */
[----:B------:R-:W-:Y:S01]  /*5030*/  @!P4 R2UR UR7, R34 ;  /* 0x000000002207c2ca */ /* 0x000fe200000e0000 */
[----:B------:R-:W-:Y:S01]  /*5040*/  VOTEU.ALL UP1, P4 ;  /* 0x0000000000ff7886 */ /* 0x000fe20002020000 */
[----:B------:R-:W-:Y:S03]  /*5050*/  UMOV UR14, 0x0 ;  /* 0x00000000000e7882 */ /* 0x000fe60000000000 */
[----:B------:R-:W3:Y:S01]  /*5060*/  LDC.64 R10, c[0x0][0xb18] ;  /* 0x0002c600ff0a7b82 */ /* 0x000ee20000000a00 */
[----:B------:R-:W-:Y:S01]  /*5070*/  @!UP0 UIADD3 UR26, UPT, UPT, UR42, 0x20, URZ ;  /* 0x000000202a1a8890 */ /* 0x000fe2000fffe0ff */
[----:B------:R-:W-:Y:S01]  /*5080*/  @!P4 IMAD.MOV.U32 R34, RZ, RZ, 0x1000 ;  /* 0x00001000ff22c424 */ /* 0x000fe200078e00ff */
[----:B------:R-:W-:Y:S01]  /*5090*/  @!UP0 UIADD3 UR24, UPT, UPT, UR5, 0x2200, URZ ;  /* 0x0000220005188890 */ /* 0x000fe2000fffe0ff */
[----:B------:R-:W-:Y:S01]  /*50a0*/  @P3 SHF.R.U32.HI R27, RZ, 0x10, R29 ;  /* 0x00000010ff1b3819 */ /* 0x000fe2000001161d */
[----:B------:R-:W-:Y:S03]  /*50b0*/  UMOV UR15, 0x10000000 ;  /* 0x10000000000f7882 */ /* 0x000fe60000000000 */
[----:B------:R-:W4:Y:S01]  /*50c0*/  @!P1 LDC R0, c[0x0][0xb20] ;  /* 0x0002c800ff009b82 */ /* 0x000f220000000800 */
[----:B------:R-:W-:Y:S01]  /*50d0*/  UMOV UR27, UR43 ;  /* 0x0000002b001b7c82 */ /* 0x000fe20008000000 */
[----:B------:R-:W-:Y:S01]  /*50e0*/  IMAD.U32 R40, RZ, RZ, UR8 ;  /* 0x00000008ff287e24 */ /* 0x000fe2000f8e00ff */
[----:B------:R-:W-:Y:S05]  /*50f0*/  UMOV UR28, UR36 ;  /* 0x00000024001c7c82 */ /* 0x000fea0008000000 */
[----:B-1----:R-:W1:Y:S01]  /*5100*/  @!P1 LDC R3, c[0x0][0xb0c] ;  /* 0x0002c300ff039b82 */ /* 0x002e620000000800 */
[----:B------:R-:W-:Y:S01]  /*5110*/  IMAD.U32 R41, RZ, RZ, UR7 ;  /* 0x00000007ff297e24 */ /* 0x000fe2000f8e00ff */
[----:B------:R-:W-:Y:S01]  /*5120*/  @!UP0 UIADD3 UR10, UPT, UPT, UR42, 0x60, URZ ;  /* 0x000000602a0a8890 */ /* 0x000fe2000fffe0ff */
[----:B------:R-:W-:Y:S01]  /*5130*/  @!P4 R2UR UR16, R40 ;  /* 0x000000002810c2ca */ /* 0x000fe200000e0000 */
[----:B------:R-:W-:Y:S01]  /*5140*/  @!UP0 UIADD3 UR8, UPT, UPT, UR5, 0x2a00, URZ ;  /* 0x00002a0005088890 */ /* 0x000fe2000fffe0ff */
[----:B------:R-:W-:Y:S01]  /*5150*/  VIADD R33, R33, 0x1 ;  /* 0x0000000121217836 */ /* 0x000fe20000000000 */
[----:B------:R-:W-:Y:S01]  /*5160*/  @!P4 R2UR UR17, R41 ;  /* 0x000000002911c2ca */ /* 0x000fe200000e0000 */
[----:B------:R-:W-:Y:S01]  /*5170*/  VOTEU.ALL UP0, P4 ;  /* 0x0000000000ff7886 */ /* 0x000fe20002000000 */
[----:B------:R-:W-:Y:S01]  /*5180*/  UMOV UR9, UR25 ;  /* 0x0000001900097c82 */ /* 0x000fe20008000000 */
[----:B------:R-:W-:Y:S01]  /*5190*/  UMOV UR11, UR43 ;  /* 0x0000002b000b7c82 */ /* 0x000fe20008000000 */
[----:B------:R-:W-:Y:S01]  /*51a0*/  UMOV UR12, UR36 ;  /* 0x00000024000c7c82 */ /* 0x000fe20008000000 */
[----:B------:R-:W-:Y:S08]  /*51b0*/  UPRMT UR7, UR37, 0x654, UR25 ;  /* 0x0000065425077896 */ /* 0x000ff00008000019 */
[----:B------:R1:W-:Y:S02]  /*51c0*/  @!UP1 UTMALDG.3D [UR24], [UR16], desc[UR14] ;  /* 0x00000e18100095b4 */ /* 0x0003e40008011000 */
[----:B-1----:R-:W-:Y:S01]  /*51d0*/  @!P1 ISETP.NE.AND P2, PT, R3, 0x1, PT ;  /* 0x000000010300980c */ /* 0x002fe20003f45270 */
[C---:B--2---:R-:W-:Y:S01]  /*51e0*/  @!P1 IMAD.HI.U32 R14, R13.reuse, R14, RZ ;  /* 0x0000000e0d0e9227 */ /* 0x044fe200078e00ff */
[----:B---3--:R-:W-:Y:S01]  /*51f0*/  @!P1 ISETP.NE.AND P0, PT, R10, 0x1, PT ;  /* 0x000000010a00980c */ /* 0x008fe20003f05270 */
[----:B------:R1:W-:Y:S01]  /*5200*/  @!UP0 UTMALDG.3D [UR8], [UR16], desc[UR14] ;  /* 0x00000e08100085b4 */ /* 0x0003e20008011000 */
[----:B------:R1:W-:Y:S01]  /*5210*/  @!P4 SYNCS.ARRIVE.TRANS64.RED.A0TR RZ, [UR5+0x80], R34 ;  /* 0x00008022ffffc9a7 */ /* 0x0003e20008300405 */
[C---:B------:R-:W-:Y:S01]  /*5220*/  @!P1 IMAD.HI.U32 R11, R8.reuse, R11, RZ ;  /* 0x0000000b080b9227 */ /* 0x040fe200078e00ff */
[----:B------:R-:W-:Y:S04]  /*5230*/  @!P1 SHF.R.U32.HI R14, RZ, R15, R14 ;  /* 0x0000000fff0e9219 */ /* 0x000fe8000001160e */
[----:B----4-:R-:W-:Y:S02]  /*5240*/  @!P1 SHF.R.U32.HI R9, RZ, R0, R11 ;  /* 0x00000000ff099219 */ /* 0x010fe4000001160b */
[----:B------:R-:W-:Y:S02]  /*5250*/  @!P1 SEL R14, R13, R14, !P2 ;  /* 0x0000000e0d0e9207 */ /* 0x000fe40005000000 */
[----:B------:R-:W-:Y:S05]  /*5260*/  @!P1 SEL R9, R8, R9, !P0 ;  /* 0x0000000908099207 */ /* 0x000fea0004000000 */
[----:B------:R-:W-:Y:S01]  /*5270*/  @!P1 IMAD.IADD R0, R9, 0x1, -R14 ;  /* 0x0000000109009824 */ /* 0x000fe200078e0a0e */
[----:B------:R-:W-:Y:S01]  /*5280*/  SYNCS.ARRIVE.TRANS64.RED.A1T0 RZ, [UR7], RZ ;  /* 0x000000ffffff79a7 */ /* 0x000fe20008100407 */
[----:B------:R-:W-:Y:S02]  /*5290*/  @!P1 IMAD.IADD R9, R14, 0x1, -R9 ;  /* 0x000000010e099824 */ /* 0x000fe400078e0a09 */
[----:B------:R-:W-:Y:S02]  /*52a0*/  @!P1 IMAD R13, R0, R3, R13 ;  /* 0x00000003000d9224 */ /* 0x000fe400078e020d */
[----:B------:R-:W-:Y:S01]  /*52b0*/  @!P1 IMAD R8, R9, R10, R8 ;  /* 0x0000000a09089224 */ /* 0x000fe200078e0208 */
[----:B------:R-:W2:Y:S02]  /*52c0*/  SYNCS.PHASECHK.TRANS64.TRYWAIT P5, [UR5+0xa8], R12 ;  /* 0x0000a80cff0075a7 */ /* 0x000ea400080a1105 */
[----:B-12---:R-:W-:Y:S05]  /*52d0*/  @!P5 BRA `(.L_x_98) ;  /* 0x0000004000bcd947 */ /* 0x006fea0003800000 */
.L_x_197:
[----:B-1----:R-:W-:Y:S01]  /*52e0*/  @!P4 IADD3 R3, P0, PT, R38, 0x580, RZ ;  /* 0x000005802603c810 */ /* 0x002fe20007f1e0ff */
[----:B------:R-:W-:Y:S01]  /*52f0*/  VOTEU.ALL UP0, P4 ;  /* 0x0000000000ff7886 */ /* 0x000fe20002000000 */
[----:B------:R-:W-:Y:S01]  /*5300*/  VOTEU.ALL UP1, P4 ;  /* 0x0000000000ff7886 */ /* 0x000fe20002020000 */
[----:B------:R-:W-:Y:S01]  /*5310*/  UMOV UR14, 0x0 ;  /* 0x00000000000e7882 */ /* 0x000fe20000000000 */
[----:B------:R-:W-:Y:S01]  /*5320*/  @!P4 R2UR UR8, R3 ;  /* 0x000000000308c2ca */ /* 0x000fe200000e0000 */
[----:B------:R-:W-:Y:S01]  /*5330*/  @!P4 IMAD.X R0, RZ, RZ, R39, P0 ;  /* 0x000000ffff00c224 */ /* 0x000fe200000e0627 */
[----:B------:R-:W-:Y:S01]  /*5340*/  @!UP0 UIADD3 UR17, UPT, UPT, UR5, 0x88, URZ ;  /* 0x0000008805118890 */ /* 0x000fe2000fffe0ff */
[----:B------:R-:W-:Y:S01]  /*5350*/  ISETP.NE.AND P0, PT, R33, 0x2, PT ;  /* 0x000000022100780c */ /* 0x000fe20003f05270 */
[----:B------:R-:W-:Y:S01]  /*5360*/  @!UP0 UIADD3 UR18, UPT, UPT, UR42, 0x30, URZ ;  /* 0x000000302a128890 */ /* 0x000fe2000fffe0ff */
[----:B------:R-:W-:Y:S01]  /*5370*/  LOP3.LUT R36, R36, 0x1, RZ, 0x3c, !PT ;  /* 0x0000000124247812 */ /* 0x000fe200078e3cff */
[----:B------:R-:W-:Y:S01]  /*5380*/  @!UP0 UIADD3 UR16, UPT, UPT, UR5, 0x3200, URZ ;  /* 0x0000320005108890 */ /* 0x000fe2000fffe0ff */
[----:B------:R-:W-:Y:S01]  /*5390*/  @!P4 R2UR UR7, R0 ;  /* 0x000000000007c2ca */ /* 0x000fe200000e0000 */
[----:B------:R-:W-:Y:S01]  /*53a0*/  UMOV UR15, 0x10000000 ;  /* 0x10000000000f7882 */ /* 0x000fe20000000000 */
[----:B------:R-:W-:Y:S01]  /*53b0*/  UMOV UR19, UR43 ;  /* 0x0000002b00137c82 */ /* 0x000fe20008000000 */
[----:B------:R-:W-:Y:S01]  /*53c0*/  UMOV UR20, UR36 ;  /* 0x0000002400147c82 */ /* 0x000fe20008000000 */
[----:B------:R-:W-:Y:S01]  /*53d0*/  @!UP0 UIADD3 UR10, UPT, UPT, UR42, 0x70, URZ ;  /* 0x000000702a0a8890 */ /* 0x000fe2000fffe0ff */
[----:B------:R-:W-:Y:S01]  /*53e0*/  SEL R3, RZ, 0x1, P0 ;  /* 0x00000001ff037807 */ /* 0x000fe20000000000 */
[----:B------:R-:W-:Y:S01]  /*53f0*/  IMAD.U32 R10, RZ, RZ, UR8 ;  /* 0x00000008ff0a7e24 */ /* 0x000fe2000f8e00ff */
[----:B------:R-:W-:Y:S01]  /*5400*/  @!UP0 UIADD3 UR8, UPT, UPT, UR5, 0x3a00, URZ ;  /* 0x00003a0005088890 */ /* 0x000fe2000fffe0ff */
[----:B------:R-:W-:Y:S01]  /*5410*/  IMAD.IADD R34, R8, 0x1, R58 ;  /* 0x0000000108227824 */ /* 0x000fe200078e023a */
[----:B------:R-:W-:Y:S01]  /*5420*/  VOTEU.ALL UP0, P4 ;  /* 0x0000000000ff7886 */ /* 0x000fe20002000000 */
[----:B------:R-:W-:Y:S01]  /*5430*/  UMOV UR11, UR43 ;  /* 0x0000002b000b7c82 */ /* 0x000fe20008000000 */
[----:B------:R-:W-:Y:S01]  /*5440*/  @!P4 R2UR UR22, R10 ;  /* 0x000000000a16c2ca */ /* 0x000fe200000e0000 */
[----:B------:R-:W-:Y:S01]  /*5450*/  UMOV UR12, UR36 ;  /* 0x00000024000c7c82 */ /* 0x000fe20008000000 */
[----:B------:R-:W-:Y:S01]  /*5460*/  IMAD.U32 R11, RZ, RZ, UR7 ;  /* 0x00000007ff0b7e24 */ /* 0x000fe2000f8e00ff */
[----:B------:R-:W-:Y:S01]  /*5470*/  UMOV UR9, UR17 ;  /* 0x0000001100097c82 */ /* 0x000fe20008000000 */
[----:B------:R-:W-:Y:S01]  /*5480*/  @P3 R2UR UR36, R27 ;  /* 0x000000001b2432ca */ /* 0x000fe200000e0000 */
[----:B------:R-:W-:Y:S01]  /*5490*/  IMAD.IADD R37, R13, 0x1, R60 ;  /* 0x000000010d257824 */ /* 0x000fe200078e023c */
[----:B------:R-:W-:Y:S02]  /*54a0*/  LOP3.LUT R32, R32, R3, RZ, 0x3c, !PT ;  /* 0x0000000320207212 */ /* 0x000fe400078e3cff */
[----:B------:R-:W-:Y:S02]  /*54b0*/  @!P4 R2UR UR23, R11 ;  /* 0x000000000b17c2ca */ /* 0x000fe400000e0000 */
[----:B------:R-:W-:Y:S11]  /*54c0*/  SEL R33, R33, RZ, P0 ;  /* 0x000000ff21217207 */ /* 0x000ff60000000000 */
[----:B------:R2:W-:Y:S01]  /*54d0*/  @!UP1 UTMALDG.3D [UR16], [UR22], desc[UR14] ;  /* 0x00000e10160095b4 */ /* 0x0005e20008011000 */
[----:B------:R2:W-:Y:S01]  /*54e0*/  @!UP0 UTMALDG.3D [UR8], [UR22], desc[UR14] ;  /* 0x00000e08160085b4 */ /* 0x0005e20008011000 */
[----:B------:R2:W-:Y:S01]  /*54f0*/  @!P4 SYNCS.ARRIVE.TRANS64.RED.A0TR RZ, [UR5+0x88], R25 ;  /* 0x00008819ffffc9a7 */ /* 0x0005e20008300405 */
[----:B------:R-:W-:Y:S01]  /*5500*/  UPLOP3.LUT UP0, UPT, UPT, UPT, UPT, 0x80, 0x8 ;  /* 0x000000000008789c */ /* 0x000fe20003f0f070 */
[----:B------:R-:W-:Y:S01]  /*5510*/  SYNCS.ARRIVE.TRANS64.RED.A1T0 RZ, [UR6], RZ ;  /* 0x000000ffffff79a7 */ /* 0x000fe20008100406 */
[----:B------:R-:W-:Y:S09]  /*5520*/  @P3 BRA `(.L_x_99) ;  /* 0xfffffff0002c3947 */ /* 0x000ff2000383ffff */
[----:B------:R-:W-:-:S04]  /*5530*/  SHF.L.U32 R3, R36, 0x1f, RZ ;  /* 0x0000001f24037819 */ /* 0x000fc800000006ff */
[----:B------:R-:W1:Y:S02]  /*5540*/  SYNCS.PHASECHK.TRANS64.TRYWAIT P0, [UR5+0x90], R3 ;  /* 0x00009003ff0075a7 */ /* 0x000e640008001105 */
[----:B-1----:R-:W-:Y:S05]  /*5550*/  @!P0 BRA `(.L_x_100) ;  /* 0x0000004000348947 */ /* 0x002fea0003800000 */
.L_x_199:
[----:B------:R-:W3:Y:S02]  /*5560*/  SYNCS.PHASECHK.TRANS64.TRYWAIT P0, [UR5+0x98], R3 ;  /* 0x00009803ff0075a7 */ /* 0x000ee40008001105 */
[----:B---3--:R-:W-:Y:S05]  /*5570*/  @!P0 BRA `(.L_x_101) ;  /* 0x0000004000448947 */ /* 0x008fea0003800000 */
.L_x_201:
[----:B------:R-:W3:Y:S02]  /*5580*/  SYNCS.PHASECHK.TRANS64.TRYWAIT P0, [UR5+0xa0], R3 ;  /* 0x0000a003ff0075a7 */ /* 0x000ee40008001105 */
[----:B---3--:R-:W-:Y:S05]  /*5590*/  @!P0 BRA `(.L_x_102) ;  /* 0x0000004000548947 */ /* 0x008fea0003800000 */
.L_x_203:
[----:B-1----:R-:W-:-:S07]  /*55a0*/  MOV R0, UR5 ;  /* 0x0000000500007c02 */ /* 0x002fce0008000f00 */
.L_x_103:
[----:B-1----:R-:W-:-:S04]  /*55b0*/  SHF.L.U32 R3, R36, 0x1f, RZ ;  /* 0x0000001f24037819 */ /* 0x002fc800000006ff */
[----:B------:R1:W3:Y:S03]  /*55c0*/  SYNCS.PHASECHK.TRANS64.TRYWAIT P0, [R0+URZ+0xa8], R3 ;  /* 0x0000a803000075a7 */ /* 0x0002e600080011ff */
[----:B---3--:R-:W-:Y:S05]  /*55d0*/  @!P0 NANOSLEEP.SYNCS 0x989680 ;  /* 0x009896800000895d */ /* 0x008fea0003900000 */
[----:B------:R-:W3:Y:S02]  /*55e0*/  @!P0 SYNCS.PHASECHK.TRANS64 P0, [R0+URZ+0xa8], R3 ;  /* 0x0000a803000085a7 */ /* 0x000ee400080010ff */
[----:B--23--:R-:W-:Y:S05]  /*55f0*/  @P0 EXIT ;  /* 0x000000000000094d */ /* 0x00cfea0003800000 */
[----:B------:R-:W-:Y:S05]  /*5600*/  BRA `(.L_x_103) ;  /* 0xfffffffc00e87947 */ /* 0x000fea000383ffff */
.L_x_88:
[----:B------:R-:W-:-:S06]  /*5610*/  UISETP.GE.AND UP0, UPT, UR10, 0x4, UPT ;  /* 0x000000040a00788c */ /* 0x000fcc000bf06270 */
[----:B------:R-:W-:-:S13]  /*5620*/  PLOP3.LUT P0, PT, PT, PT, UP0, 0x80, 0x8 ;  /* 0x000000000008781c */ /* 0x000fda0003f0f008 */
[----:B------:R-:W-:Y:S05]  /*5630*/  @!P0 EXIT ;  /* 0x000000000000894d */ /* 0x000fea0003800000 */
[----:B------:R-:W-:Y:S01]  /*5640*/  BAR.SYNC.DEFER_BLOCKING 0x6, 0xa0 ;  /* 0x0182800000007b1d */ /* 0x000fe20000010000 */
[----:B------:R-:W-:Y:S02]  /*5650*/  IMAD.SHL.U32 R4, R66, 0x200000, RZ ;  /* 0x0020000042047824 */ /* 0x000fe400078e00ff */
[----:B------:R-:W-:Y:S02]  /*5660*/  HFMA2 R71, -RZ, RZ, 0, 5.9604644775390625e-08 ;  /* 0x00000001ff477431 */ /* 0x000fe400000001ff */
[C---:B------:R-:W-:Y:S01]  /*5670*/  IMAD.SHL.U32 R65, R72.reuse, 0x10, RZ ;  /* 0x0000001048417824 */ /* 0x040fe200078e00ff */
[----:B------:R-:W-:Y:S01]  /*5680*/  MOV R69, RZ ;  /* 0x000000ff00457202 */ /* 0x000fe20000000f00 */
[----:B------:R-:W-:Y:S01]  /*5690*/  IMAD.U32 R33, R72, 0x10000, RZ ;  /* 0x0001000048217824 */ /* 0x000fe200078e00ff */
[----:B------:R-:W-:Y:S01]  /*56a0*/  UMOV UR48, 0x400 ;  /* 0x0000040000307882 */ /* 0x000fe20000000000 */
[----:B------:R-:W1:Y:S01]  /*56b0*/  LDC R63, c[0x0][0x370] ;  /* 0x0000dc00ff3f7b82 */ /* 0x000e620000000800 */
[----:B------:R-:W-:Y:S01]  /*56c0*/  ULEA UR48, UR37, UR48, 0x18 ;  /* 0x0000003025307291 */ /* 0x000fe2000f8ec0ff */
[----:B------:R-:W-:Y:S01]  /*56d0*/  LOP3.LUT R4, R4, 0x200000, RZ, 0xc0, !PT ;  /* 0x0020000004047812 */ /* 0x000fe200078ec0ff */
[----:B------:R-:W-:Y:S01]  /*56e0*/  IMAD.SHL.U32 R64, R72, 0x2, RZ ;  /* 0x0000000248407824 */ /* 0x000fe200078e00ff */
[C---:B------:R-:W-:Y:S01]  /*56f0*/  LOP3.LUT R5, R65.reuse, 0x40, RZ, 0xc0, !PT ;  /* 0x0000004041057812 */ /* 0x040fe200078ec0ff */
[----:B------:R-:W-:Y:S01]  /*5700*/  IMAD.SHL.U32 R3, R66, 0x200, RZ ;  /* 0x0000020042037824 */ /* 0x000fe200078e00ff */
[----:B------:R-:W-:Y:S01]  /*5710*/  LOP3.LUT R2, R65, 0x5b0, RZ, 0xc0, !PT ;  /* 0x000005b041027812 */ /* 0x000fe200078ec0ff */
[----:B------:R-:W-:Y:S01]  /*5720*/  UIADD3 UR4, UPT, UPT, UR48, 0x200, URZ ;  /* 0x0000020030047890 */ /* 0x000fe2000fffe0ff */
[----:B------:R-:W2:Y:S01]  /*5730*/  LDC R28, c[0x0][0xb0c] ;  /* 0x0002c300ff1c7b82 */ /* 0x000ea20000000800 */
[----:B------:R-:W-:Y:S01]  /*5740*/  LOP3.LUT R33, R4, 0x400000, R33, 0xf8, !PT ;  /* 0x0040000004217812 */ /* 0x000fe200078ef821 */
[----:B------:R-:W-:Y:S01]  /*5750*/  IMAD.MOV.U32 R30, RZ, RZ, RZ ;  /* 0x000000ffff1e7224 */ /* 0x000fe200078e00ff */
[----:B------:R-:W-:Y:S01]  /*5760*/  LOP3.LUT R64, R5, 0x8, R64, 0xf8, !PT ;  /* 0x0000000805407812 */ /* 0x000fe200078ef840 */
[----:B------:R-:W-:Y:S01]  /*5770*/  IMAD.MOV.U32 R70, RZ, RZ, RZ ;  /* 0x000000ffff467224 */ /* 0x000fe200078e00ff */
[----:B------:R-:W-:Y:S01]  /*5780*/  LOP3.LUT R3, R2, 0x200, R3, 0xf8, !PT ;  /* 0x0000020002037812 */ /* 0x000fe200078ef803 */
[----:B------:R-:W-:Y:S01]  /*5790*/  IMAD.MOV.U32 R76, RZ, RZ, RZ ;  /* 0x000000ffff4c7224 */ /* 0x000fe200078e00ff */
[----:B------:R-:W-:Y:S01]  /*57a0*/  LOP3.LUT P0, RZ, R65, 0x40, RZ, 0xc0, !PT ;  /* 0x0000004041ff7812 */ /* 0x000fe2000780c0ff */
[----:B------:R-:W3:Y:S01]  /*57b0*/  LDC R61, c[0x0][0xb20] ;  /* 0x0002c800ff3d7b82 */ /* 0x000ee20000000800 */
[----:B------:R-:W4:Y:S01]  /*57c0*/  LDS R0, [UR48+0x170] ;  /* 0x00017030ff007984 */ /* 0x000f220008000800 */
[----:B------:R-:W-:Y:S01]  /*57d0*/  LOP3.LUT R64, R3, R64, RZ, 0xfc, !PT ;  /* 0x0000004003407212 */ /* 0x000fe200078efcff */
[----:B------:R-:W-:Y:S01]  /*57e0*/  IMAD.U32 R67, RZ, RZ, UR4 ;  /* 0x00000004ff437e24 */ /* 0x000fe2000f8e00ff */
[----:B------:R-:W-:Y:S01]  /*57f0*/  LOP3.LUT R72, R72, 0x60, RZ, 0xc0, !PT ;  /* 0x0000006048487812 */ /* 0x000fe200078ec0ff */
[----:B------:R-:W1:Y:S03]  /*5800*/  LDCU.64 UR52, c[0x0][0x348] ;  /* 0x00006900ff3477ac */ /* 0x000e660008000a00 */
[----:B------:R-:W1:Y:S01]  /*5810*/  LDC R27, c[0x0][0xb30] ;  /* 0x0002cc00ff1b7b82 */ /* 0x000e620000000800 */
[----:B------:R-:W1:Y:S01]  /*5820*/  LDCU.64 UR38, c[0x0][0x888] ;  /* 0x00011100ff2677ac */ /* 0x000e620008000a00 */
[----:B------:R-:W1:Y:S06]  /*5830*/  LDCU.64 UR44, c[0x0][0x890] ;  /* 0x00011200ff2c77ac */ /* 0x000e6c0008000a00 */
[----:B------:R-:W1:Y:S01]  /*5840*/  LDC.64 R56, c[0x0][0xb10] ;  /* 0x0002c400ff387b82 */ /* 0x000e620000000a00 */
[----:B------:R-:W-:Y:S01]  /*5850*/  UMOV UR49, URZ ;  /* 0x000000ff00317c82 */ /* 0x000fe20008000000 */
[----:B------:R-:W-:-:S06]  /*5860*/  UMOV UR51, URZ ;  /* 0x000000ff00337c82 */ /* 0x000fcc0008000000 */
[----:B------:R-:W1:Y:S08]  /*5870*/  LDC.64 R24, c[0x0][0xb18] ;  /* 0x0002c600ff187b82 */ /* 0x000e700000000a00 */
[----:B------:R-:W1:Y:S08]  /*5880*/  LDC.64 R22, c[0x0][0xb28] ;  /* 0x0002ca00ff167b82 */ /* 0x000e700000000a00 */
[----:B------:R-:W1:Y:S01]  /*5890*/  LDC.64 R54, c[0x0][0x8b0] ;  /* 0x00022c00ff367b82 */ /* 0x000e620000000a00 */
[----:B----4-:R-:W-:Y:S01]  /*58a0*/  IMAD.IADD R33, R0, 0x1, R33 ;  /* 0x0000000100217824 */ /* 0x010fe200078e0221 */
[----:B------:R-:W-:-:S06]  /*58b0*/  P2R R0, PR, RZ, 0x1 ;  /* 0x00000001ff007803 */ /* 0x000fcc0000000000 */
[----:B------:R-:W4:Y:S08]  /*58c0*/  LDC.64 R52, c[0x0][0x8a8] ;  /* 0x00022a00ff347b82 */ /* 0x000f300000000a00 */
[----:B--23--:R-:W1:Y:S02]  /*58d0*/  LDC R62, c[0x0][0x374] ;  /* 0x0000dd00ff3e7b82 */ /* 0x00ce640000000800 */
.L_x_147:
[C---:B------:R-:W-:Y:S02]  /*58e0*/  LEA R0, R76.reuse, UR48, 0x3 ;  /* 0x000000304c007c11 */ /* 0x040fe4000f8e18ff */
[----:B------:R-:W-:Y:S02]  /*58f0*/  SHF.L.U32 R3, R69, 0x1f, RZ ;  /* 0x0000001f45037819 */ /* 0x000fe400000006ff */
[----:B------:R-:W-:Y:S02]  /*5900*/  LEA R16, R76, UR48, 0x4 ;  /* 0x000000304c107c11 */ /* 0x000fe4000f8e20ff */
[----:B--2---:R-:W2:Y:S02]  /*5910*/  SYNCS.PHASECHK.TRANS64.TRYWAIT P0, [R0+URZ+0xc0], R3 ;  /* 0x0000c003000075a7 */ /* 0x004ea400080011ff */
[----:B--2---:R-:W-:Y:S05]  /*5920*/  @!P0 BRA `(.L_x_104) ;  /* 0x0000003c00888947 */ /* 0x004fea0003800000 */
.L_x_204:
[----:B------:R-:W3:Y:S01]  /*5930*/  LDC.64 R12, c[0x0][0xb10] ;  /* 0x0002c400ff0c7b82 */ /* 0x000ee20000000a00 */
[----:B------:R-:W4:Y:S01]  /*5940*/  LDS.128 R16, [R16+0x150] ;  /* 0x0001500010107984 */ /* 0x000f220000000c00 */
[----:B-1----:R-:W-:Y:S01]  /*5950*/  ISETP.NE.AND P1, PT, R27, 0x1, PT ;  /* 0x000000011b00780c */ /* 0x002fe20003f25270 */
[----:B--2---:R-:W-:Y:S01]  /*5960*/  VIADD R0, R0, 0xd0 ;  /* 0x000000d000007836 */ /* 0x004fe20000000000 */
[----:B------:R-:W-:Y:S04]  /*5970*/  ISETP.GE.AND P0, PT, R26, 0x1, PT ;  /* 0x000000011a00780c */ /* 0x000fe80003f06270 */
[----:B------:R-:W1:Y:S01]  /*5980*/  LDC.64 R10, c[0x0][0xb18] ;  /* 0x0002c600ff0a7b82 */ /* 0x000e620000000a00 */
[----:B------:R-:W-:Y:S01]  /*5990*/  PRMT R0, RZ, 0x654, R0 ;  /* 0x00000654ff007816 */ /* 0x000fe20000000000 */
[----:B------:R-:W-:Y:S01]  /*59a0*/  @!PT LDS RZ, [RZ] ;  /* 0x00000000fffff984 */ /* 0x000fe20000000800 */
[----:B------:R-:W-:Y:S01]  /*59b0*/  @!PT LDS RZ, [RZ] ;  /* 0x00000000fffff984 */ /* 0x000fe20000000800 */
[----:B------:R-:W-:Y:S01]  /*59c0*/  @!PT LDS RZ, [RZ] ;  /* 0x00000000fffff984 */ /* 0x000fe20000000800 */
[----:B------:R-:W-:Y:S01]  /*59d0*/  @!PT LDS RZ, [RZ] ;  /* 0x00000000fffff984 */ /* 0x000fe20000000800 */
[----:B------:R2:W-:Y:S06]  /*59e0*/  MEMBAR.ALL.CTA ;  /* 0x0000000000007992 */ /* 0x0005ec0000008000 */
[----:B--2---:R-:W2:Y:S01]  /*59f0*/  FENCE.VIEW.ASYNC.S ;  /* 0x00000000000073c6 */ /* 0x004ea20000000000 */
[----:B------:R-:W1:Y:S08]  /*5a00*/  @!P1 LDC R14, c[0x0][0xb20] ;  /* 0x0002c800ff0e9b82 */ /* 0x000e700000000800 */
[----:B------:R-:W1:Y:S01]  /*5a10*/  @!P1 LDC R9, c[0x0][0xb0c] ;  /* 0x0002c300ff099b82 */ /* 0x000e620000000800 */
[----:B--2---:R2:W-:Y:S01]  /*5a20*/  SYNCS.ARRIVE.TRANS64.RED.A1T0 RZ, [R0+URZ], RZ ;  /* 0x000000ff00ff79a7 */ /* 0x0045e200081004ff */
[----:B----4-:R-:W-:Y:S04]  /*5a30*/  LOP3.LUT P4, RZ, R18, 0x1, RZ, 0xc0, !PT ;  /* 0x0000000112ff7812 */ /* 0x010fe8000788c0ff */
[----:B------:R-:W-:Y:S09]  /*5a40*/  P2R R73, PR, RZ, 0x10 ;  /* 0x00000010ff497803 */ /* 0x000ff20000000000 */
[----:B------:R-:W-:Y:S02]  /*5a50*/  @P4 MOV R31, R16 ;  /* 0x00000010001f4202 */ /* 0x000fe40000000f00 */
[----:B------:R-:W-:Y:S01]  /*5a60*/  @P4 LOP3.LUT R29, R17, 0xffff, RZ, 0xc0, !PT ;  /* 0x0000ffff111d4812 */ /* 0x000fe200078ec0ff */
[----:B--23--:R-:W-:Y:S06]  /*5a70*/  @!P0 BRA `(.L_x_105) ;  /* 0x0000000000a48947 */ /* 0x00cfec0003800000 */
[----:B------:R-:W-:Y:S01]  /*5a80*/  IMAD.HI.U32 R36, R62, R25, RZ ;  /* 0x000000193e247227 */ /* 0x000fe200078e00ff */
[----:B------:R-:W-:Y:S02]  /*5a90*/  ISETP.NE.AND P0, PT, R24, 0x1, PT ;  /* 0x000000011800780c */ /* 0x000fe40003f05270 */
[----:B------:R-:W-:Y:S01]  /*5aa0*/  ISETP.NE.AND P2, PT, R26, 0x1, PT ;  /* 0x000000011a00780c */ /* 0x000fe20003f45270 */
[-C--:B------:R-:W-:Y:S01]  /*5ab0*/  IMAD.HI.U32 R20, R63, R56.reuse, RZ ;  /* 0x000000383f147227 */ /* 0x080fe200078e00ff */
[----:B------:R-:W-:Y:S02]  /*5ac0*/  SHF.R.U32.HI R21, RZ, R61, R36 ;  /* 0x0000003dff157219 */ /* 0x000fe40000011624 */
[----:B------:R-:W-:Y:S01]  /*5ad0*/  ISETP.NE.AND P3, PT, R28, 0x1, PT ;  /* 0x000000011c00780c */ /* 0x000fe20003f65270 */
[----:B------:R-:W-:Y:S01]  /*5ae0*/  IMAD.HI.U32 R40, R29, R25, RZ ;  /* 0x000000191d287227 */ /* 0x000fe200078e00ff */
[----:B------:R-:W-:Y:S02]  /*5af0*/  SHF.R.U32.HI R20, RZ, R57, R20 ;  /* 0x00000039ff147219 */ /* 0x000fe40000011614 */
[----:B------:R-:W-:Y:S01]  /*5b00*/  SEL R3, R62, R21, !P0 ;  /* 0x000000153e037207 */ /* 0x000fe20004000000 */
[----:B------:R-:W-:Y:S01]  /*5b10*/  IMAD.HI.U32 R38, R31, R56, RZ ;  /* 0x000000381f267227 */ /* 0x000fe200078e00ff */
[----:B------:R-:W-:Y:S03]  /*5b20*/  SEL R7, R63, R20, !P3 ;  /* 0x000000143f077207 */ /* 0x000fe60005800000 */
[-C--:B------:R-:W-:Y:S01]  /*5b30*/  IMAD.HI.U32 R20, R3, R22.reuse, RZ ;  /* 0x0000001603147227 */ /* 0x080fe200078e00ff */
[----:B------:R-:W-:Y:S03]  /*5b40*/  SHF.R.U32.HI R38, RZ, R57, R38 ;  /* 0x00000039ff267219 */ /* 0x000fe60000011626 */
[----:B------:R-:W-:Y:S01]  /*5b50*/  IMAD.HI.U32 R36, R7, R22, RZ ;  /* 0x0000001607247227 */ /* 0x000fe200078e00ff */
[----:B------:R-:W-:Y:S02]  /*5b60*/  @P2 SHF.R.U32.HI R3, RZ, R23, R20 ;  /* 0x00000017ff032219 */ /* 0x000fe40000011614 */
[----:B------:R-:W-:Y:S02]  /*5b70*/  SHF.R.U32.HI R20, RZ, R61, R40 ;  /* 0x0000003dff147219 */ /* 0x000fe40000011628 */
[----:B------:R-:W-:Y:S01]  /*5b80*/  @P2 SHF.R.U32.HI R7, RZ, R23, R36 ;  /* 0x00000017ff072219 */ /* 0x000fe20000011624 */
[C---:B------:R-:W-:Y:S01]  /*5b90*/  IMAD R2, R26.reuse, R3, RZ ;  /* 0x000000031a027224 */ /* 0x040fe200078e02ff */
[----:B------:R-:W-:Y:S02]  /*5ba0*/  SEL R5, R29, R20, !P0 ;  /* 0x000000141d057207 */ /* 0x000fe40004000000 */
[----:B------:R-:W-:Y:S01]  /*5bb0*/  SEL R3, R31, R38, !P3 ;  /* 0x000000261f037207 */ /* 0x000fe20005800000 */
[----:B------:R-:W-:Y:S01]  /*5bc0*/  IMAD R4, R26, R7, RZ ;  /* 0x000000071a047224 */ /* 0x000fe200078e02ff */
[C---:B------:R-:W-:Y:S01]  /*5bd0*/  ISETP.GE.AND P0, PT, R5.reuse, R2, PT ;  /* 0x000000020500720c */ /* 0x040fe20003f06270 */
[----:B------:R-:W-:Y:S03]  /*5be0*/  IMAD.HI.U32 R6, R5, R22, RZ ;  /* 0x0000001605067227 */ /* 0x000fe600078e00ff */
[----:B------:R-:W-:Y:S01]  /*5bf0*/  ISETP.GE.OR P0, PT, R3, R4, P0 ;  /* 0x000000040300720c */ /* 0x000fe20000706670 */
[----:B------:R-:W-:Y:S01]  /*5c00*/  IMAD.MOV R4, RZ, RZ, -R3 ;  /* 0x000000ffff047224 */ /* 0x000fe200078e0a03 */
[-C--:B------:R-:W-:Y:S03]  /*5c10*/  SHF.R.U32.HI R6, RZ, R23.reuse, R6 ;  /* 0x00000017ff067219 */ /* 0x080fe60000011606 */
[----:B------:R-:W-:Y:S01]  /*5c20*/  IMAD R31, R28, R4, R31 ;  /* 0x000000041c1f7224 */ /* 0x000fe200078e021f */
[----:B------:R-:W-:Y:S05]  /*5c30*/  SEL R15, R5, R6, !P2 ;  /* 0x00000006050f7207 */ /* 0x000fea0005000000 */
[----:B------:R-:W-:Y:S02]  /*5c40*/  IMAD.MOV R6, RZ, RZ, -R15 ;  /* 0x000000ffff067224 */ /* 0x000fe400078e0a0f */
[C---:B------:R-:W-:Y:S04]  /*5c50*/  @!P0 IMAD.HI.U32 R2, R3.reuse, R22, RZ ;  /* 0x0000001603028227 */ /* 0x040fe800078e00ff */
[----:B------:R-:W-:Y:S01]  /*5c60*/  IMAD R6, R26, R6, R5 ;  /* 0x000000061a067224 */ /* 0x000fe200078e0205 */
[----:B------:R-:W-:Y:S04]  /*5c70*/  @!P0 SHF.R.U32.HI R2, RZ, R23, R2 ;  /* 0x00000017ff028219 */ /* 0x000fe80000011602 */
[----:B------:R-:W-:Y:S02]  /*5c80*/  @!P0 SEL R0, R3, R2, !P2 ;  /* 0x0000000203008207 */ /* 0x000fe40005000000 */
[----:B------:R-:W-:Y:S02]  /*5c90*/  IADD3 R2, PT, PT, -R5, RZ, RZ ;  /* 0x000000ff05027210 */ /* 0x000fe40007ffe1ff */
[----:B------:R-:W-:Y:S01]  /*5ca0*/  @!P0 IADD3 R8, PT, PT, R15, -R0, RZ ;  /* 0x800000000f088210 */ /* 0x000fe20007ffe0ff */
[----:B------:R-:W-:Y:S02]  /*5cb0*/  @!P0 IMAD R0, R7, R6, R0 ;  /* 0x0000000607008224 */ /* 0x000fe400078e0200 */
[----:B------:R-:W-:Y:S02]  /*5cc0*/  IMAD R29, R24, R2, R29 ;  /* 0x00000002181d7224 */ /* 0x000fe400078e021d */
[----:B------:R-:W-:Y:S02]  /*5cd0*/  @!P0 IMAD R5, R8, R26, R3 ;  /* 0x0000001a08058224 */ /* 0x000fe400078e0203 */
[----:B------:R-:W-:Y:S04]  /*5ce0*/  @!P0 IMAD.MOV.U32 R3, RZ, RZ, R0 ;  /* 0x000000ffff038224 */ /* 0x000fe800078e0000 */
[----:B------:R-:W-:Y:S02]  /*5cf0*/  IMAD R31, R3, R28, R31 ;  /* 0x0000001c031f7224 */ /* 0x000fe400078e021f */
[----:B------:R-:W-:Y:S07]  /*5d00*/  IMAD R29, R5, R24, R29 ;  /* 0x00000018051d7224 */ /* 0x000fee00078e021d */
.L_x_105:
[----:B-1----:R-:W-:Y:S01]  /*5d10*/  @!P1 ISETP.NE.AND P0, PT, R10, 0x1, PT ;  /* 0x000000010a00980c */ /* 0x002fe20003f05270 */
[----:B------:R-:W-:Y:S01]  /*5d20*/  @!P1 IMAD.HI.U32 R3, R29, R11, RZ ;  /* 0x0000000b1d039227 */ /* 0x000fe200078e00ff */
[----:B------:R-:W-:Y:S01]  /*5d30*/  R2UR UR42, R37 ;  /* 0x00000000252a72ca */ /* 0x000fe200000e0000 */
[----:B------:R-:W-:Y:S01]  /*5d40*/  BSSY.RECONVERGENT B6, `(.L_x_106) ;  /* 0x0000031000067945 */ /* 0x000fe20003800200 */
[----:B------:R-:W-:Y:S01]  /*5d50*/  R2UR UR41, R34 ;  /* 0x00000000222972ca */ /* 0x000fe200000e0000 */
[----:B------:R-:W-:Y:S01]  /*5d60*/  @!P1 IMAD.HI.U32 R0, R31, R12, RZ ;  /* 0x0000000c1f009227 */ /* 0x000fe200078e00ff */
[----:B------:R-:W-:Y:S02]  /*5d70*/  @!P1 SHF.R.U32.HI R2, RZ, R14, R3 ;  /* 0x0000000eff029219 */ /* 0x000fe40000011603 */
[----:B------:R-:W-:Y:S01]  /*5d80*/  @!P1 ISETP.NE.AND P2, PT, R9, 0x1, PT ;  /* 0x000000010900980c */ /* 0x000fe20003f45270 */
[----:B------:R-:W-:Y:S01]  /*5d90*/  VIADD R76, R76, 0x1 ;  /* 0x000000014c4c7836 */ /* 0x000fe20000000000 */
[----:B------:R-:W-:Y:S02]  /*5da0*/  @!P1 SEL R2, R29, R2, !P0 ;  /* 0x000000021d029207 */ /* 0x000fe40004000000 */
[----:B------:R-:W-:Y:S02]  /*5db0*/  @!P1 SHF.R.U32.HI R0, RZ, R13, R0 ;  /* 0x0000000dff009219 */ /* 0x000fe40000011600 */
[----:B------:R-:W-:Y:S01]  /*5dc0*/  LOP3.LUT P0, RZ, R67, 0x90, RZ, 0xc0, !PT ;  /* 0x0000009043ff7812 */ /* 0x000fe2000780c0ff */
[----:B------:R-:W-:Y:S01]  /*5dd0*/  USHF.L.U32 UR42, UR42, 0x6, URZ ;  /* 0x000000062a2a7899 */ /* 0x000fe200080006ff */
[----:B------:R-:W-:Y:S01]  /*5de0*/  @!P1 SEL R3, R31, R0, !P2 ;  /* 0x000000001f039207 */ /* 0x000fe20005000000 */
[----:B------:R-:W-:Y:S01]  /*5df0*/  USHF.L.U32 UR41, UR41, 0x7, URZ ;  /* 0x0000000729297899 */ /* 0x000fe200080006ff */
[----:B------:R-:W-:Y:S03]  /*5e00*/  @P4 SHF.R.U32.HI R68, RZ, 0x10, R17 ;  /* 0x00000010ff444819 */ /* 0x000fe60000011611 */
[----:B------:R-:W-:Y:S02]  /*5e10*/  @!P1 IMAD.IADD R0, R2, 0x1, -R3 ;  /* 0x0000000102009824 */ /* 0x000fe400078e0a03 */
[----:B------:R-:W-:Y:S02]  /*5e20*/  @!P1 IMAD.IADD R2, R3, 0x1, -R2 ;  /* 0x0000000103029824 */ /* 0x000fe400078e0a02 */
[----:B------:R-:W-:Y:S02]  /*5e30*/  @!P1 IMAD R31, R0, R9, R31 ;  /* 0x00000009001f9224 */ /* 0x000fe400078e021f */
[----:B------:R-:W-:Y:S01]  /*5e40*/  @!P1 IMAD R29, R2, R10, R29 ;  /* 0x0000000a021d9224 */ /* 0x000fe200078e021d */
[----:B------:R-:W-:Y:S06]  /*5e50*/  @!P0 BRA `(.L_x_107) ;  /* 0x00000000007c8947 */ /* 0x000fec0003800000 */
[----:B------:R-:W1:Y:S01]  /*5e60*/  LDCU.64 UR8, c[0x4][0x80] ;  /* 0x01001000ff0877ac */ /* 0x000e620008000a00 */
[----:B------:R-:W-:Y:S01]  /*5e70*/  MOV R2, 0x0 ;  /* 0x0000000000027802 */ /* 0x000fe20000000f00 */
[----:B------:R-:W-:Y:S02]  /*5e80*/  HFMA2 R12, -RZ, RZ, 0, 5.9604644775390625e-08 ;  /* 0x00000001ff0c7431 */ /* 0x000fe400000001ff */
[----:B------:R-:W-:Y:S01]  /*5e90*/  IMAD.MOV.U32 R8, RZ, RZ, 0x70 ;  /* 0x00000070ff087424 */ /* 0x000fe200078e00ff */
[----:B------:R2:W3:Y:S01]  /*5ea0*/  LDC.64 R14, c[0x4][R2] ;  /* 0x01000000020e7b82 */ /* 0x0004e20000000a00 */
[----:B------:R-:W4:Y:S01]  /*5eb0*/  LDCU.64 UR6, c[0x4][0x88] ;  /* 0x01001100ff0677ac */ /* 0x000f220008000a00 */
[----:B------:R-:W-:Y:S01]  /*5ec0*/  IMAD.MOV.U32 R13, RZ, RZ, RZ ;  /* 0x000000ffff0d7224 */ /* 0x000fe200078e00ff */
[----:B------:R-:W2:Y:S01]  /*5ed0*/  LDCU.64 UR4, c[0x4][0x8] ;  /* 0x01000100ff0477ac */ /* 0x000ea20008000a00 */
[----:B-1----:R-:W-:Y:S01]  /*5ee0*/  MOV R5, UR9 ;  /* 0x0000000900057c02 */ /* 0x002fe20008000f00 */
[----:B------:R-:W-:Y:S01]  /*5ef0*/  IMAD.U32 R4, RZ, RZ, UR8 ;  /* 0x00000008ff047e24 */ /* 0x000fe2000f8e00ff */
[----:B----4-:R-:W-:Y:S01]  /*5f00*/  MOV R7, UR7 ;  /* 0x0000000700077c02 */ /* 0x010fe20008000f00 */
[----:B------:R-:W-:Y:S01]  /*5f10*/  IMAD.U32 R6, RZ, RZ, UR6 ;  /* 0x00000006ff067e24 */ /* 0x000fe2000f8e00ff */
[----:B--2---:R-:W-:Y:S01]  /*5f20*/  MOV R11, UR5 ;  /* 0x00000005000b7c02 */ /* 0x004fe20008000f00 */
[----:B------:R-:W-:Y:S02]  /*5f30*/  IMAD.U32 R10, RZ, RZ, UR4 ;  /* 0x00000004ff0a7e24 */ /* 0x000fe4000f8e00ff */
[----:B------:R-:W-:Y:S07]  /*5f40*/  LEPC R20, `(.L_x_108) ;  /* 0x000000001014794e */ /* 0x000fee0000000000 */
[----:B---3-5:R-:W-:Y:S05]  /*5f50*/  CALL.ABS.NOINC R14 ;  /* 0x000000000e007343 */ /* 0x028fea0003c00000 */
.L_x_108:
[----:B------:R-:W1:Y:S01]  /*5f60*/  LDCU.64 UR8, c[0x4][0x80] ;  /* 0x01001000ff0877ac */ /* 0x000e620008000a00 */
[----:B------:R-:W2:Y:S01]  /*5f70*/  LDC.64 R2, c[0x4][R2] ;  /* 0x0100000002027b82 */ /* 0x000ea20000000a00 */
[----:B------:R-:W-:Y:S02]  /*5f80*/  HFMA2 R12, -RZ, RZ, 0, 5.9604644775390625e-08 ;  /* 0x00000001ff0c7431 */ /* 0x000fe400000001ff */
[----:B------:R-:W-:Y:S02]  /*5f90*/  IMAD.MOV.U32 R8, RZ, RZ, 0x70 ;  /* 0x00000070ff087424 */ /* 0x000fe400078e00ff */
[----:B------:R-:W-:Y:S01]  /*5fa0*/  IMAD.MOV.U32 R13, RZ, RZ, RZ ;  /* 0x000000ffff0d7224 */ /* 0x000fe200078e00ff */
[----:B------:R-:W3:Y:S01]  /*5fb0*/  LDCU.64 UR6, c[0x4][0x88] ;  /* 0x01001100ff0677ac */ /* 0x000ee20008000a00 */
[----:B------:R-:W4:Y:S01]  /*5fc0*/  LDCU.64 UR4, c[0x4][0x8] ;  /* 0x01000100ff0477ac */ /* 0x000f220008000a00 */
[----:B-1----:R-:W-:Y:S02]  /*5fd0*/  MOV R4, UR8 ;  /* 0x0000000800047c02 */ /* 0x002fe40008000f00 */
[----:B------:R-:W-:Y:S02]  /*5fe0*/  MOV R5, UR9 ;  /* 0x0000000900057c02 */ /* 0x000fe40008000f00 */
[----:B---3--:R-:W-:Y:S01]  /*5ff0*/  MOV R7, UR7 ;  /* 0x0000000700077c02 */ /* 0x008fe20008000f00 */
[----:B------:R-:W-:Y:S01]  /*6000*/  IMAD.U32 R6, RZ, RZ, UR6 ;  /* 0x00000006ff067e24 */ /* 0x000fe2000f8e00ff */
[----:B----4-:R-:W-:Y:S01]  /*6010*/  MOV R11, UR5 ;  /* 0x00000005000b7c02 */ /* 0x010fe20008000f00 */
[----:B------:R-:W-:Y:S02]  /*6020*/  IMAD.U32 R10, RZ, RZ, UR4 ;  /* 0x00000004ff0a7e24 */ /* 0x000fe4000f8e00ff */
[----:B------:R-:W-:Y:S07]  /*6030*/  LEPC R20, `(.L_x_107) ;  /* 0x000000001014794e */ /* 0x000fee0000000000 */
[----:B--2---:R-:W-:Y:S05]  /*6040*/  CALL.ABS.NOINC R2 ;  /* 0x0000000002007343 */ /* 0x004fea0003c00000 */
.L_x_107:
[----:B------:R-:W-:Y:S05]  /*6050*/  BSYNC.RECONVERGENT B6 ;  /* 0x0000000000067941 */ /* 0x000fea0003800200 */
.L_x_106:
[----:B------:R-:W-:Y:S01]  /*6060*/  ISETP.NE.U32.AND P4, PT, R54, RZ, PT ;  /* 0x000000ff3600720c */ /* 0x000fe20003f85070 */
[----:B------:R-:W-:Y:S01]  /*6070*/  UISETP.NE.AND UP2, UPT, UR50, URZ, UPT ;  /* 0x000000ff3200728c */ /* 0x000fe2000bf45270 */
[----:B------:R-:W-:Y:S01]  /*6080*/  ISETP.NE.U32.AND P2, PT, RZ, UR38, PT ;  /* 0x00000026ff007c0c */ /* 0x000fe2000bf45070 */
[----:B------:R-:W-:Y:S01]  /*6090*/  UISETP.NE.U32.AND UP1, UPT, UR44, URZ, UPT ;  /* 0x000000ff2c00728c */ /* 0x000fe2000bf25070 */
[----:B------:R-:W-:Y:S01]  /*60a0*/  ISETP.NE.AND.EX P4, PT, R55, RZ, PT, P4 ;  /* 0x000000ff3700720c */ /* 0x000fe20003f85340 */
[----:B------:R-:W-:Y:S01]  /*60b0*/  UPLOP3.LUT UP0, UPT, UPT, UPT, UPT, 0x40, 0x4 ;  /* 0x000000000004789c */ /* 0x000fe20003f0e870 */
[----:B------:R-:W-:Y:S01]  /*60c0*/  ISETP.NE.AND.EX P2, PT, RZ, UR39, PT, P2 ;  /* 0x00000027ff007c0c */ /* 0x000fe2000bf45320 */
[----:B------:R-:W-:Y:S01]  /*60d0*/  UISETP.NE.AND.EX UP1, UPT, UR45, URZ, UPT, UP1 ;  /* 0x000000ff2d00728c */ /* 0x000fe2000bf25310 */
[----:B------:R-:W-:Y:S04]  /*60e0*/  PLOP3.LUT P1, PT, PT, PT, UP2, 0x80, 0x8 ;  /* 0x000000000008781c */ /* 0x000fe80003f2f028 */
[----:B------:R-:W-:Y:S06]  /*60f0*/  @UP2 UPLOP3.LUT UP0, UPT, UPT, UPT, UP1, 0x80, 0x8 ;  /* 0x000000000008289c */ /* 0x000fec0003f0f010 */
[----:B------:R-:W-:Y:S01]  /*6100*/  PLOP3.LUT P0, PT, PT, PT, UP0, 0x80, 0x8 ;  /* 0x000000000008781c */ /* 0x000fe20003f0f008 */
[----:B------:R-:W-:Y:S01]  /*6110*/  @!UPT UIADD3 URZ, UPT, UPT, URZ, URZ, URZ ;  /* 0x000000fffffff290 */ /* 0x000fe2000fffe0ff */
[----:B------:R-:W-:Y:S11]  /*6120*/  BRA.U !UP1, `(.L_x_109) ;  /* 0x0000000109387547 */ /* 0x000ff6000b800000 */
[----:B------:R-:W-:Y:S01]  /*6130*/  UISETP.NE.U32.AND UP0, UPT, UR38, URZ, UPT ;  /* 0x000000ff2600728c */ /* 0x000fe2000bf05070 */
[----:B------:R-:W-:Y:S02]  /*6140*/  HFMA2 R0, -RZ, RZ, 0, 5.9604644775390625e-08 ;  /* 0x00000001ff007431 */ /* 0x000fe400000001ff */
[----:B------:R-:W-:Y:S01]  /*6150*/  IMAD.MOV.U32 R59, RZ, RZ, 0x1 ;  /* 0x00000001ff3b7424 */ /* 0x000fe200078e00ff */
[----:B------:R-:W-:Y:S06]  /*6160*/  UISETP.NE.AND.EX UP0, UPT, UR39, URZ, UPT, UP0 ;  /* 0x000000ff2700728c */ /* 0x000fec000bf05300 */
[----:B------:R-:W-:Y:S05]  /*6170*/  PLOP3.LUT P3, PT, PT, PT, UP0, 0x80, 0x8 ;  /* 0x000000000008781c */ /* 0x000fea0003f6f008 */
[----:B------:R-:W1:Y:S01]  /*6180*/  @UP0 LDCU.64 UR6, c[0x0][0x888] ;  /* 0x00011100ff0607ac */ /* 0x000e620008000a00 */
[----:B------:R-:W-:Y:S07]  /*6190*/  @UP0 UIMAD UR4, UR36, UR44, URZ ;  /* 0x0000002c240402a4 */ /* 0x000fee000f8e02ff */
[----:B------:R-:W-:Y:S01]  /*61a0*/  @!P3 PRMT R59, R0, 0x7610, R59 ;  /* 0x00007610003bb816 */ /* 0x000fe2000000003b */
[----:B-1----:R-:W-:Y:S03]  /*61b0*/  @UP0 UIMAD.WIDE UR6, UR4, 0x4, UR6 ;  /* 0x00000004040608a5 */ /* 0x002fe6000f8e0206 */
[----:B------:R-:W1:Y:S03]  /*61c0*/  @!UP0 LDCU UR4, c[0x0][0x880] ;  /* 0x00011000ff0487ac */ /* 0x000e660008000800 */
[----:B------:R-:W-:Y:S01]  /*61d0*/  IMAD.U32 R2, RZ, RZ, UR6 ;  /* 0x00000006ff027e24 */ /* 0x000fe2000f8e00ff */
[----:B------:R-:W-:Y:S05]  /*61e0*/  MOV R3, UR7 ;  /* 0x0000000700037c02 */ /* 0x000fea0008000f00 */
[----:B-----5:R2:W5:Y:S02]  /*61f0*/  @P3 LDG.E R35, desc[UR46][R2.64] ;  /* 0x0000002e02233981 */ /* 0x020564000c1e1900 */
[----:B-12---:R-:W-:Y:S02]  /*6200*/  @!P3 IMAD.U32 R35, RZ, RZ, UR4 ;  /* 0x00000004ff23be24 */ /* 0x006fe4000f8e00ff */
.L_x_109:
[----:B------:R-:W-:Y:S05]  /*6210*/  @!P4 BRA `(.L_x_110) ;  /* 0x000000000020c947 */ /* 0x000fea0003800000 */
[----:B------:R-:W-:Y:S04]  /*6220*/  ISETP.NE.U32.AND P3, PT, R52, RZ, PT ;  /* 0x000000ff3400720c */ /* 0x000fe80003f65070 */
[----:B------:R-:W-:Y:S11]  /*6230*/  ISETP.NE.AND.EX P3, PT, R53, RZ, PT, P3 ;  /* 0x000000ff3500720c */ /* 0x000ff60003f65330 */
[----:B------:R-:W-:Y:S02]  /*6240*/  @!UPT UIADD3 URZ, UPT, UPT, URZ, URZ, URZ ;  /* 0x000000fffffff290 */ /* 0x000fe4000fffe0ff */
[----:B------:R-:W1:Y:S01]  /*6250*/  @P3 LDC.64 R2, c[0x0][0x8a8] ;  /* 0x00022a00ff023b82 */ /* 0x000e620000000a00 */
[----:B------:R-:W-:Y:S04]  /*6260*/  @P3 IMAD R0, R54, UR36, RZ ;  /* 0x0000002436003c24 */ /* 0x000fe8000f8e02ff */
[----:B-1----:R-:W-:Y:S05]  /*6270*/  @P3 IMAD.WIDE R2, R0, 0x4, R2 ;  /* 0x0000000400023825 */ /* 0x002fea00078e0202 */
[----:B-----5:R1:W5:Y:S02]  /*6280*/  @P3 LDG.E R32, desc[UR46][R2.64] ;  /* 0x0000002e02203981 */ /* 0x020364000c1e1900 */
[----:B-1----:R-:W2:Y:S02]  /*6290*/  @!P3 LDC R32, c[0x0][0x8a0] ;  /* 0x00022800ff20bb82 */ /* 0x002ea40000000800 */
.L_x_110:
[----:B-----5:R-:W-:Y:S01]  /*62a0*/  FSETP.NEU.AND P3, PT, R35, RZ, PT ;  /* 0x000000ff2300720b */ /* 0x020fe20003f6d000 */
[----:B------:R-:W-:Y:S01]  /*62b0*/  IMAD.SHL.U32 R77, R64, 0x2, RZ ;  /* 0x00000002404d7824 */ /* 0x000fe200078e00ff */
[----:B------:R-:W-:Y:S01]  /*62c0*/  SEL R5, RZ, 0xffffffff, P2 ;  /* 0xffffffffff057807 */ /* 0x000fe20001000000 */
[----:B------:R-:W-:Y:S01]  /*62d0*/  BSSY B1, `(.L_x_111) ;  /* 0x0000034000017945 */ /* 0x000fe20003800000 */
[----:B------:R-:W-:Y:S01]  /*62e0*/  @P1 LOP3.LUT P2, RZ, R59, 0xff, RZ, 0xc0, !PT ;  /* 0x000000ff3bff1812 */ /* 0x000fe2000784c0ff */
[----:B------:R-:W-:Y:S01]  /*62f0*/  IMAD.MOV.U32 R39, RZ, RZ, 0x1 ;  /* 0x00000001ff277424 */ /* 0x000fe200078e00ff */
[----:B------:R-:W-:Y:S01]  /*6300*/  @P1 SEL R0, RZ, 0xffffffff, P3 ;  /* 0xffffffffff001807 */ /* 0x000fe20001800000 */
[C---:B------:R-:W-:Y:S01]  /*6310*/  IMAD R34, R30.reuse, 0x40, R33 ;  /* 0x000000401e227824 */ /* 0x040fe200078e0221 */
[----:B------:R-:W-:Y:S01]  /*6320*/  LOP3.LUT R71, R71, 0x1, RZ, 0x3c, !PT ;  /* 0x0000000147477812 */ /* 0x000fe200078e3cff */
[----:B------:R-:W-:Y:S01]  /*6330*/  IMAD.MOV.U32 R38, RZ, RZ, RZ ;  /* 0x000000ffff267224 */ /* 0x000fe200078e00ff */
[----:B------:R-:W-:Y:S02]  /*6340*/  @P0 SEL R0, R5, R0, !P2 ;  /* 0x0000000005000207 */ /* 0x000fe40005000000 */
[----:B------:R-:W-:Y:S02]  /*6350*/  CS2R R50, SRZ ;  /* 0x0000000000327805 */ /* 0x000fe4000001ff00 */
[----:B------:R-:W-:Y:S02]  /*6360*/  LEA R74, R30, UR48, 0x3 ;  /* 0x000000301e4a7c11 */ /* 0x000fe4000f8e18ff */
[----:B------:R-:W-:Y:S02]  /*6370*/  CS2R R48, SRZ ;  /* 0x0000000000307805 */ /* 0x000fe4000001ff00 */
[----:B------:R-:W-:Y:S02]  /*6380*/  @P1 LOP3.LUT R0, R0, 0x1, RZ, 0xc0, !PT ;  /* 0x0000000100001812 */ /* 0x000fe400078ec0ff */
[----:B------:R-:W-:Y:S02]  /*6390*/  CS2R R42, SRZ ;  /* 0x00000000002a7805 */ /* 0x000fe4000001ff00 */
[----:B------:R-:W-:Y:S02]  /*63a0*/  SHF.L.U32 R3, R70, 0x1f, RZ ;  /* 0x0000001f46037819 */ /* 0x000fe400000006ff */
[----:B------:R-:W-:Y:S02]  /*63b0*/  CS2R R40, SRZ ;  /* 0x0000000000287805 */ /* 0x000fe4000001ff00 */
[----:B------:R-:W-:Y:S01]  /*63c0*/  ISETP.NE.U32.OR P5, PT, R0, 0x1, !P1 ;  /* 0x000000010000780c */ /* 0x000fe20004fa5470 */
[----:B------:R-:W-:Y:S01]  /*63d0*/  VIADD R82, R77, UR48 ;  /* 0x000000304d527c36 */ /* 0x000fe20008000000 */
[----:B------:R-:W-:Y:S02]  /*63e0*/  PLOP3.LUT P2, PT, PT, PT, UP1, 0x80, 0x8 ;  /* 0x000000000008781c */ /* 0x000fe40003f4f018 */
[----:B------:R-:W-:Y:S02]  /*63f0*/  SEL R0, RZ, 0xffffffff, P3 ;  /* 0xffffffffff007807 */ /* 0x000fe40001800000 */
[----:B------:R-:W-:Y:S02]  /*6400*/  LOP3.LUT P3, R75, R59, 0xff, RZ, 0xc0, !PT ;  /* 0x000000ff3b4b7812 */ /* 0x000fe4000786c0ff */
[----:B------:R-:W-:Y:S05]  /*6410*/  P2R R78, PR, RZ, 0x20 ;  /* 0x00000020ff4e7803 */ /* 0x000fea0000000000 */
[----:B------:R-:W-:Y:S02]  /*6420*/  @P5 SHF.L.U32 R2, R71, 0x1f, RZ ;  /* 0x0000001f47025819 */ /* 0x000fe400000006ff */
[----:B------:R-:W-:Y:S02]  /*6430*/  @P2 SEL R0, R5, R0, !P3 ;  /* 0x0000000005002207 */ /* 0x000fe40005800000 */
[----:B------:R-:W1:Y:S02]  /*6440*/  @P5 SYNCS.PHASECHK.TRANS64.TRYWAIT P1, [UR48+0x70], R2 ;  /* 0x00007002ff0055a7 */ /* 0x000e640008021130 */
[----:B------:R-:W-:Y:S04]  /*6450*/  LOP3.LUT R0, R0, 0x1, RZ, 0xc0, !PT ;  /* 0x0000000100007812 */ /* 0x000fe800078ec0ff */
[----:B------:R-:W-:Y:S04]  /*6460*/  ISETP.NE.U32.AND P4, PT, R0, 0x1, PT ;  /* 0x000000010000780c */ /* 0x000fe80003f85070 */
[----:B------:R-:W-:Y:S01]  /*6470*/  P2R R80, PR, RZ, 0x10 ;  /* 0x00000010ff507803 */ /* 0x000fe20000000000 */
[----:B------:R3:W4:Y:S01]  /*6480*/  SYNCS.PHASECHK.TRANS64.TRYWAIT P0, [R74+URZ+0xe0], R3 ;  /* 0x0000e0034a0075a7 */ /* 0x00072200080011ff */
[----:B-1----:R-:W-:Y:S01]  /*6490*/  @P5 SEL R39, RZ, 0x1, !P1 ;  /* 0x00000001ff275807 */ /* 0x002fe20004800000 */
[----:B---3--:R-:W-:Y:S06]  /*64a0*/  @!P5 BRA `(.L_x_112) ;  /* 0x000000000058d947 */ /* 0x008fec0003800000 */
[C---:B------:R-:W-:Y:S01]  /*64b0*/  VIADD R0, R82.reuse, 0x200 ;  /* 0x0000020052007836 */ /* 0x040fe20000000000 */
[----:B------:R-:W-:Y:S01]  /*64c0*/  LOP3.LUT P5, RZ, R65, 0x40, RZ, 0xc0, !PT ;  /* 0x0000004041ff7812 */ /* 0x000fe200078ac0ff */
[----:B------:R-:W-:Y:S01]  /*64d0*/  BSSY B0, `(.L_x_113) ;  /* 0x000000e000007945 */ /* 0x000fe20003800000 */
[----:B------:R-:W-:Y:S01]  /*64e0*/  ISETP.NE.AND P2, PT, R39, RZ, PT ;  /* 0x000000ff2700720c */ /* 0x000fe20003f45270 */
[----:B------:R-:W-:Y:S01]  /*64f0*/  @P4 VIADD R2, R82, 0x210 ;  /* 0x0000021052024836 */ /* 0x000fe20000000000 */
[----:B------:R-:W-:Y:S01]  /*6500*/  PLOP3.LUT P1, PT, PT, PT, PT, 0x8, 0x80 ;  /* 0x000000000080781c */ /* 0x000fe20003f2e170 */
[----:B------:R-:W-:Y:S01]  /*6510*/  IMAD.MOV.U32 R51, RZ, RZ, RZ ;  /* 0x000000ffff337224 */ /* 0x000fe200078e00ff */
[----:B------:R-:W-:Y:S02]  /*6520*/  @P4 PLOP3.LUT P1, PT, P5, PT, PT, 0x80, 0x8 ;  /* 0x000000000008481c */ /* 0x000fe40002f2f070 */
[----:B------:R-:W-:Y:S02]  /*6530*/  CS2R R48, SRZ ;  /* 0x0000000000307805 */ /* 0x000fe4000001ff00 */
[----:B------:R-:W-:Y:S02]  /*6540*/  CS2R R42, SRZ ;  /* 0x00000000002a7805 */ /* 0x000fe4000001ff00 */
[----:B------:R-:W-:Y:S07]  /*6550*/  CS2R R40, SRZ ;  /* 0x0000000000287805 */ /* 0x000fee000001ff00 */
[----:B------:R-:W-:Y:S01]  /*6560*/  @P1 VIADD R2, R0, 0xfffffff0 ;  /* 0xfffffff000021836 */ /* 0x000fe20000000000 */
[----:B------:R-:W-:Y:S06]  /*6570*/  @P2 BRA `(.L_x_114) ;  /* 0x00000000000c2947 */ /* 0x000fec0003800000 */
[----:B------:R-:W-:Y:S04]  /*6580*/  SHF.L.U32 R5, R71, 0x1f, RZ ;  /* 0x0000001f47057819 */ /* 0x000fe800000006ff */
[----:B------:R-:W1:Y:S02]  /*6590*/  SYNCS.PHASECHK.TRANS64.TRYWAIT P1, [UR48+0x70], R5 ;  /* 0x00007005ff0075a7 */ /* 0x000e640008021130 */
[----:B-1----:R-:W-:Y:S05]  /*65a0*/  @!P1 BRA `(.L_x_115) ;  /* 0x00000030007c9947 */ /* 0x002fea0003800000 */
.L_x_114:
[----:B------:R-:W-:Y:S05]  /*65b0*/  BSYNC B0 ;  /* 0x0000000000007941 */ /* 0x000fea0003800000 */
.L_x_113:
[----:B------:R-:W-:Y:S01]  /*65c0*/  ISETP.NE.AND P1, PT, R80, RZ, PT ;  /* 0x000000ff5000720c */ /* 0x000fe20003f25270 */
[----:B------:R-:W-:Y:S11]  /*65d0*/  HFMA2 R38, -RZ, RZ, 0, 5.9604644775390625e-08 ;  /* 0x00000001ff267431 */ /* 0x000ff600000001ff */
[----:B------:R-:W-:Y:S01]  /*65e0*/  @!UPT UIADD3 URZ, UPT, UPT, URZ, URZ, URZ ;  /* 0x000000fffffff290 */ /* 0x000fe2000fffe0ff */
[----:B------:R3:W1:Y:S04]  /*65f0*/  @P1 LDS.128 R48, [R2] ;  /* 0x0000000002301984 */ /* 0x0006680000000c00 */
[----:B------:R3:W1:Y:S02]  /*6600*/  @P1 LDS.128 R40, [R77+UR48+0x200] ;  /* 0x000200304d281984 */ /* 0x0006640008000c00 */
.L_x_112:
[----:B------:R-:W-:Y:S05]  /*6610*/  BSYNC B1 ;  /* 0x0000000000017941 */ /* 0x000fea0003800000 */
.L_x_111:
[----:B-1----:R-:W-:Y:S04]  /*6620*/  SHF.R.U32.HI R5, RZ, 0x15, R34 ;  /* 0x00000015ff057819 */ /* 0x002fe80000011622 */
[----:B------:R-:W-:Y:S01]  /*6630*/  LOP3.LUT P1, RZ, R5, 0x3, R66, 0x48, !PT ;  /* 0x0000000305ff7812 */ /* 0x000fe20007824842 */
[----:B------:R-:W-:Y:S01]  /*6640*/  @!UPT UIADD3 URZ, UPT, UPT, URZ, URZ, URZ ;  /* 0x000000fffffff290 */ /* 0x000fe2000fffe0ff */
[----:B----4-:R-:W-:Y:S11]  /*6650*/  @P0 BRA `(.L_x_116) ;  /* 0x0000000000080947 */ /* 0x010ff60003800000 */
[----:B------:R-:W1:Y:S02]  /*6660*/  SYNCS.PHASECHK.TRANS64.TRYWAIT P0, [R74+URZ+0xe0], R3 ;  /* 0x0000e0034a0075a7 */ /* 0x000e6400080011ff */
[----:B-1----:R-:W-:Y:S05]  /*6670*/  @!P0 BRA `(.L_x_117) ;  /* 0x0000003000608947 */ /* 0x002fea0003800000 */
.L_x_116:
[----:B------:R-:W-:Y:S05]  /*6680*/  @!P1 BRA `(.L_x_118) ;  /* 0x0000000000409947 */ /* 0x000fea0003800000 */
[----:B------:R-:W4:Y:S01]  /*6690*/  LDCU.64 UR8, c[0x4][0x70] ;  /* 0x01000e00ff0877ac */ /* 0x000f220008000a00 */
[----:B-1----:R-:W-:Y:S01]  /*66a0*/  MOV R3, 0x0 ;  /* 0x0000000000037802 */ /* 0x002fe20000000f00 */
[----:B------:R-:W-:Y:S02]  /*66b0*/  HFMA2 R12, -RZ, RZ, 0, 5.9604644775390625e-08 ;  /* 0x00000001ff0c7431 */ /* 0x000fe400000001ff */
[----:B------:R-:W-:Y:S02]  /*66c0*/  IMAD.MOV.U32 R8, RZ, RZ, 0x192 ;  /* 0x00000192ff087424 */ /* 0x000fe400078e00ff */
[----:B------:R-:W-:Y:S01]  /*66d0*/  IMAD.MOV.U32 R13, RZ, RZ, RZ ;  /* 0x000000ffff0d7224 */ /* 0x000fe200078e00ff */
[----:B------:R-:W1:Y:S01]  /*66e0*/  LDCU.64 UR6, c[0x4][0x78] ;  /* 0x01000f00ff0677ac */ /* 0x000e620008000a00 */
[----:B---3--:R-:W3:Y:S01]  /*66f0*/  LDC.64 R2, c[0x4][R3] ;  /* 0x0100000003027b82 */ /* 0x008ee20000000a00 */
[----:B------:R-:W5:Y:S01]  /*6700*/  LDCU.64 UR4, c[0x4][0x10] ;  /* 0x01000200ff0477ac */ /* 0x000f620008000a00 */
[----:B----4-:R-:W-:Y:S01]  /*6710*/  MOV R5, UR9 ;  /* 0x0000000900057c02 */ /* 0x010fe20008000f00 */
[----:B------:R-:W-:Y:S01]  /*6720*/  IMAD.U32 R4, RZ, RZ, UR8 ;  /* 0x00000008ff047e24 */ /* 0x000fe2000f8e00ff */
[----:B-1----:R-:W-:Y:S01]  /*6730*/  MOV R7, UR7 ;  /* 0x0000000700077c02 */ /* 0x002fe20008000f00 */
[----:B------:R-:W-:Y:S01]  /*6740*/  IMAD.U32 R6, RZ, RZ, UR6 ;  /* 0x00000006ff067e24 */ /* 0x000fe2000f8e00ff */
[----:B-----5:R-:W-:Y:S01]  /*6750*/  MOV R11, UR5 ;  /* 0x00000005000b7c02 */ /* 0x020fe20008000f00 */
[----:B------:R-:W-:Y:S02]  /*6760*/  IMAD.U32 R10, RZ, RZ, UR4 ;  /* 0x00000004ff0a7e24 */ /* 0x000fe4000f8e00ff */
[----:B------:R-:W-:Y:S07]  /*6770*/  LEPC R20, `(.L_x_118) ;  /* 0x000000001014794e */ /* 0x000fee0000000000 */
[----:B--23--:R-:W-:Y:S05]  /*6780*/  CALL.ABS.NOINC R2 ;  /* 0x0000000002007343 */ /* 0x00cfea0003c00000 */
.L_x_118:
[----:B------:R-:W-:Y:S05]  /*6790*/  WARPSYNC.ALL ;  /* 0x0000000000007948 */ /* 0x000fea0003800000 */
[----:B------:R-:W-:Y:S01]  /*67a0*/  R2UR UR4, R34 ;  /* 0x00000000220472ca */ /* 0x000fe200000e0000 */
[--C-:B------:R-:W-:Y:S01]  /*67b0*/  HADD2.F32 R20, -RZ, R40.reuse.H0_H0 ;  /* 0x20000028ff147230 */ /* 0x100fe20000004100 */
[----:B------:R-:W-:Y:S01]  /*67c0*/  MOV R81, 0x10 ;  /* 0x0000001000517802 */ /* 0x000fe20000000f00 */
[----:B------:R-:W-:Y:S01]  /*67d0*/  HADD2.F32 R21, -RZ, R40.H1_H1 ;  /* 0x30000028ff157230 */ /* 0x000fe20000004100 */
[----:B------:R-:W-:Y:S01]  /*67e0*/  LOP3.LUT P6, RZ, R65, 0x40, RZ, 0xc0, !PT ;  /* 0x0000004041ff7812 */ /* 0x000fe200078cc0ff */
[----:B------:R-:W-:Y:S01]  /*67f0*/  HADD2.F32 R36, -RZ, R41.H1_H1 ;  /* 0x30000029ff247230 */ /* 0x000fe20000004100 */
[----:B------:R-:W-:Y:S01]  /*6800*/  ISETP.NE.AND P0, PT, R72, RZ, PT ;  /* 0x000000ff4800720c */ /* 0x000fe20003f05270 */
[----:B------:R-:W-:Y:S01]  /*6810*/  HADD2.F32 R37, -RZ, R43.H0_H0 ;  /* 0x2000002bff257230 */ /* 0x000fe20000004100 */
[----:B------:R-:W-:Y:S01]  /*6820*/  SEL R81, R81, 0xfffffff0, !P6 ;  /* 0xfffffff051517807 */ /* 0x000fe20007000000 */
[----:B------:R-:W-:Y:S03]  /*6830*/  BSSY.RECONVERGENT B0, `(.L_x_119) ;  /* 0x000004f000007945 */ /* 0x000fe60003800200 */
[----:B------:R-:W-:Y:S01]  /*6840*/  IADD3 R79, PT, PT, R82, R81, RZ ;  /* 0x00000051524f7210 */ /* 0x000fe20007ffe0ff */
[----:B------:R-:W2:Y:S02]  /*6850*/  LDTM.x16 R4, tmem[UR4] ;  /* 0x00000004000479ee */ /* 0x000ea40008240000 */
[C---:B--2---:R-:W-:Y:S01]  /*6860*/  FMUL R0, R32.reuse, R4 ;  /* 0x0000000420007220 */ /* 0x044fe20000400000 */
[C---:B---3--:R-:W-:Y:S01]  /*6870*/  FMUL R2, R32.reuse, R5 ;  /* 0x0000000520027220 */ /* 0x048fe20000400000 */
[C---:B-1----:R-:W-:Y:S01]  /*6880*/  FMUL R3, R32.reuse, R6 ;  /* 0x0000000620037220 */ /* 0x042fe20000400000 */
[C---:B------:R-:W-:Y:S01]  /*6890*/  FMUL R7, R32.reuse, R7 ;  /* 0x0000000720077220 */ /* 0x040fe20000400000 */
[C---:B------:R-:W-:Y:S01]  /*68a0*/  FFMA R0, R35.reuse, R20, R0 ;  /* 0x0000001423007223 */ /* 0x040fe20000000000 */
[----:B------:R-:W-:Y:S02]  /*68b0*/  HADD2.F32 R20, -RZ, R41.H0_H0 ;  /* 0x20000029ff147230 */ /* 0x000fe40000004100 */
[C---:B------:R-:W-:Y:S01]  /*68c0*/  FFMA R2, R35.reuse, R21, R2 ;  /* 0x0000001523027223 */ /* 0x040fe20000000002 */
[--C-:B------:R-:W-:Y:S02]  /*68d0*/  HADD2.F32 R21, -RZ, R42.reuse.H0_H0 ;  /* 0x2000002aff157230 */ /* 0x100fe40000004100 */
[C---:B------:R-:W-:Y:S01]  /*68e0*/  FMUL R4, R32.reuse, R8 ;  /* 0x0000000820047220 */ /* 0x040fe20000400000 */
[C---:B------:R-:W-:Y:S01]  /*68f0*/  FMUL R5, R32.reuse, R9 ;  /* 0x0000000920057220 */ /* 0x040fe20000400000 */
[C---:B------:R-:W-:Y:S01]  /*6900*/  FFMA R3, R35.reuse, R20, R3 ;  /* 0x0000001423037223 */ /* 0x040fe20000000003 */
[----:B------:R-:W-:Y:S02]  /*6910*/  HADD2.F32 R20, -RZ, R42.H1_H1 ;  /* 0x3000002aff147230 */ /* 0x000fe40000004100 */
[C---:B------:R-:W-:Y:S01]  /*6920*/  FFMA R7, R35.reuse, R36, R7 ;  /* 0x0000002423077223 */ /* 0x040fe20000000007 */
[C---:B------:R-:W-:Y:S01]  /*6930*/  FMUL R6, R32.reuse, R10 ;  /* 0x0000000a20067220 */ /* 0x040fe20000400000 */
[----:B------:R-:W-:Y:S02]  /*6940*/  HADD2.F32 R36, -RZ, R43.H1_H1 ;  /* 0x3000002bff247230 */ /* 0x000fe40000004100 */
[C---:B------:R-:W-:Y:S01]  /*6950*/  FMUL R11, R32.reuse, R11 ;  /* 0x0000000b200b7220 */ /* 0x040fe20000400000 */
[C---:B------:R-:W-:Y:S01]  /*6960*/  FFMA R4, R35.reuse, R21, R4 ;  /* 0x0000001523047223 */ /* 0x040fe20000000004 */
[C---:B------:R-:W-:Y:S01]  /*6970*/  FFMA R5, R35.reuse, R20, R5 ;  /* 0x0000001423057223 */ /* 0x040fe20000000005 */
[C---:B------:R-:W-:Y:S01]  /*6980*/  FFMA R6, R35.reuse, R37, R6 ;  /* 0x0000002523067223 */ /* 0x040fe20000000006 */
[--C-:B------:R-:W-:Y:S02]  /*6990*/  HADD2.F32 R20, -RZ, R48.reuse.H0_H0 ;  /* 0x20000030ff147230 */ /* 0x100fe40000004100 */
[C---:B------:R-:W-:Y:S01]  /*69a0*/  FFMA R11, R35.reuse, R36, R11 ;  /* 0x00000024230b7223 */ /* 0x040fe2000000000b */
[C---:B------:R-:W-:Y:S01]  /*69b0*/  FMUL R8, R32.reuse, R12 ;  /* 0x0000000c20087220 */ /* 0x040fe20000400000 */
[----:B------:R-:W-:Y:S02]  /*69c0*/  HADD2.F32 R36, -RZ, R48.H1_H1 ;  /* 0x30000030ff247230 */ /* 0x000fe40000004100 */
[C---:B------:R-:W-:Y:S01]  /*69d0*/  FMUL R9, R32.reuse, R13 ;  /* 0x0000000d20097220 */ /* 0x040fe20000400000 */
[--C-:B------:R-:W-:Y:S02]  /*69e0*/  HADD2.F32 R21, -RZ, R49.reuse.H0_H0 ;  /* 0x20000031ff157230 */ /* 0x100fe40000004100 */
[C---:B------:R-:W-:Y:S01]  /*69f0*/  FMUL R10, R32.reuse, R14 ;  /* 0x0000000e200a7220 */ /* 0x040fe20000400000 */
[C---:B------:R-:W-:Y:S01]  /*6a00*/  FFMA R8, R35.reuse, R20, R8 ;  /* 0x0000001423087223 */ /* 0x040fe20000000008 */
[----:B------:R-:W-:Y:S02]  /*6a10*/  HADD2.F32 R20, -RZ, R49.H1_H1 ;  /* 0x30000031ff147230 */ /* 0x000fe40000004100 */
[C---:B------:R-:W-:Y:S01]  /*6a20*/  FFMA R9, R35.reuse, R36, R9 ;  /* 0x0000002423097223 */ /* 0x040fe20000000009 */
[C---:B------:R-:W-:Y:S01]  /*6a30*/  FMUL R15, R32.reuse, R15 ;  /* 0x0000000f200f7220 */ /* 0x040fe20000400000 */
[C---:B------:R-:W-:Y:S01]  /*6a40*/  FFMA R10, R35.reuse, R21, R10 ;  /* 0x00000015230a7223 */ /* 0x040fe2000000000a */
[--C-:B------:R-:W-:Y:S02]  /*6a50*/  HADD2.F32 R21, -RZ, R50.reuse.H0_H0 ;  /* 0x20000032ff157230 */ /* 0x100fe40000004100 */
[C---:B------:R-:W-:Y:S01]  /*6a60*/  FMUL R12, R32.reuse, R16 ;  /* 0x00000010200c7220 */ /* 0x040fe20000400000 */
[----:B------:R-:W-:Y:S02]  /*6a70*/  HADD2.F32 R36, -RZ, R50.H1_H1 ;  /* 0x30000032ff247230 */ /* 0x000fe40000004100 */
[C---:B------:R-:W-:Y:S01]  /*6a80*/  FFMA R15, R35.reuse, R20, R15 ;  /* 0x00000014230f7223 */ /* 0x040fe2000000000f */
[C---:B------:R-:W-:Y:S01]  /*6a90*/  FMUL R13, R32.reuse, R17 ;  /* 0x00000011200d7220 */ /* 0x040fe20000400000 */
[--C-:B------:R-:W-:Y:S02]  /*6aa0*/  HADD2.F32 R37, -RZ, R51.reuse.H0_H0 ;  /* 0x20000033ff257230 */ /* 0x100fe40000004100 */
[C---:B------:R-:W-:Y:S01]  /*6ab0*/  FMUL R14, R32.reuse, R18 ;  /* 0x00000012200e7220 */ /* 0x040fe20000400000 */
[----:B------:R-:W-:Y:S02]  /*6ac0*/  HADD2.F32 R20, -RZ, R51.H1_H1 ;  /* 0x30000033ff147230 */ /* 0x000fe40000004100 */
[----:B------:R-:W-:Y:S01]  /*6ad0*/  FMUL R19, R32, R19 ;  /* 0x0000001320137220 */ /* 0x000fe20000400000 */
[----:B------:R-:W-:Y:S01]  /*6ae0*/  F2FP.F16.F32.PACK_AB R44, R2, R0 ;  /* 0x00000000022c723e */ /* 0x000fe200000000ff */
[----:B------:R-:W-:Y:S01]  /*6af0*/  FFMA R12, R35, R21, R12 ;  /* 0x00000015230c7223 */ /* 0x000fe2000000000c */
[----:B------:R-:W-:Y:S01]  /*6b00*/  F2FP.F16.F32.PACK_AB R45, R7, R3 ;  /* 0x00000003072d723e */ /* 0x000fe200000000ff */
[----:B------:R-:W-:Y:S01]  /*6b10*/  FFMA R13, R35, R36, R13 ;  /* 0x00000024230d7223 */ /* 0x000fe2000000000d */
[----:B------:R-:W-:Y:S01]  /*6b20*/  F2FP.F16.F32.PACK_AB R46, R5, R4 ;  /* 0x00000004052e723e */ /* 0x000fe200000000ff */
[----:B------:R-:W-:Y:S01]  /*6b30*/  FFMA R14, R35, R37, R14 ;  /* 0x00000025230e7223 */ /* 0x000fe2000000000e */
[----:B------:R-:W-:Y:S01]  /*6b40*/  F2FP.F16.F32.PACK_AB R47, R11, R6 ;  /* 0x000000060b2f723e */ /* 0x000fe200000000ff */
[----:B------:R-:W-:Y:S01]  /*6b50*/  FFMA R19, R35, R20, R19 ;  /* 0x0000001423137223 */ /* 0x000fe20000000013 */
[----:B------:R-:W-:Y:S02]  /*6b60*/  F2FP.F16.F32.PACK_AB R84, R9, R8 ;  /* 0x000000080954723e */ /* 0x000fe400000000ff */
[----:B------:R-:W-:Y:S01]  /*6b70*/  F2FP.F16.F32.PACK_AB R85, R15, R10 ;  /* 0x0000000a0f55723e */ /* 0x000fe200000000ff */
[----:B------:R1:W-:Y:S01]  /*6b80*/  STS.128 [R77+UR48+0x200], R44 ;  /* 0x0002002c4d007988 */ /* 0x0003e20008000c30 */
[----:B------:R-:W-:Y:S02]  /*6b90*/  F2FP.F16.F32.PACK_AB R86, R13, R12 ;  /* 0x0000000c0d56723e */ /* 0x000fe400000000ff */
[----:B------:R-:W-:Y:S05]  /*6ba0*/  F2FP.F16.F32.PACK_AB R87, R19, R14 ;  /* 0x0000000e1357723e */ /* 0x000fea00000000ff */
[----:B------:R1:W-:Y:S01]  /*6bb0*/  STS.128 [R79+0x200], R84 ;  /* 0x000200544f007388 */ /* 0x0003e20000000c00 */
[----:B------:R-:W-:Y:S01]  /*6bc0*/  @!PT LDS RZ, [RZ] ;  /* 0x00000000fffff984 */ /* 0x000fe20000000800 */
[----:B------:R-:W-:Y:S01]  /*6bd0*/  @!PT LDS RZ, [RZ] ;  /* 0x00000000fffff984 */ /* 0x000fe20000000800 */
[----:B------:R-:W-:Y:S01]  /*6be0*/  @!PT LDS RZ, [RZ] ;  /* 0x00000000fffff984 */ /* 0x000fe20000000800 */
[----:B------:R-:W-:Y:S01]  /*6bf0*/  @!PT LDS RZ, [RZ] ;  /* 0x00000000fffff984 */ /* 0x000fe20000000800 */
[----:B------:R2:W-:Y:S07]  /*6c00*/  MEMBAR.ALL.CTA ;  /* 0x0000000000007992 */ /* 0x0005ee0000008000 */
[----:B--2---:R-:W2:Y:S02]  /*6c10*/  FENCE.VIEW.ASYNC.S ;  /* 0x00000000000073c6 */ /* 0x004ea40000000000 */
[----:B--2---:R-:W-:Y:S06]  /*6c20*/  BAR.SYNC.DEFER_BLOCKING 0x1, 0x80 ;  /* 0x0042000000007b1d */ /* 0x004fec0000010000 */
[----:B------:R-:W-:Y:S05]  /*6c30*/  @P0 BRA `(.L_x_120) ;  /* 0x0000000000380947 */ /* 0x000fea0003800000 */
[----:B------:R-:W-:Y:S02]  /*6c40*/  UIADD3 UR4, UPT, UPT, UR48, 0x200, URZ ;  /* 0x0000020030047890 */ /* 0x000fe4000fffe0ff */
[----:B------:R-:W-:Y:S01]  /*6c50*/  UIADD3 UR8, UP0, UPT, UR52, 0x680, URZ ;  /* 0x0000068034087890 */ /* 0x000fe2000ff1e0ff */
[----:B------:R-:W-:Y:S01]  /*6c60*/  UMOV UR43, UR36 ;  /* 0x00000024002b7c82 */ /* 0x000fe20008000000 */
[----:B------:R-:W-:Y:S02]  /*6c70*/  UIADD3 UR5, UPT, UPT, UR41, 0x40, URZ ;  /* 0x0000004029057890 */ /* 0x000fe4000fffe0ff */
[----:B------:R-:W-:Y:S01]  /*6c80*/  MOV R67, UR4 ;  /* 0x0000000400437c02 */ /* 0x000fe20008000f00 */
[----:B------:R-:W-:Y:S02]  /*6c90*/  UIADD3.X UR9, UPT, UPT, URZ, UR53, URZ, UP0, !UPT ;  /* 0x00000035ff097290 */ /* 0x000fe400087fe4ff */
[----:B------:R-:W-:Y:S01]  /*6ca0*/  UIADD3 UR4, UPT, UPT, UR48, 0xa00, URZ ;  /* 0x00000a0030047890 */ /* 0x000fe2000fffe0ff */
[----:B------:R-:W-:Y:S01]  /*6cb0*/  R2UR UR40, R67 ;  /* 0x00000000432872ca */ /* 0x000fe200000e0000 */
[----:B------:R-:W-:Y:S01]  /*6cc0*/  UMOV UR6, UR42 ;  /* 0x0000002a00067c82 */ /* 0x000fe20008000000 */
[----:B------:R-:W-:Y:S11]  /*6cd0*/  UMOV UR7, UR36 ;  /* 0x0000002400077c82 */ /* 0x000ff60008000000 */
[----:B------:R2:W-:Y:S01]  /*6ce0*/  UTMASTG.3D [UR40], [UR8] ;  /* 0x00000028080073b5 */ /* 0x0005e20008010000 */
[----:B------:R2:W-:Y:S01]  /*6cf0*/  UTMASTG.3D [UR4], [UR8] ;  /* 0x00000004080073b5 */ /* 0x0005e20008010000 */
[----:B------:R0:W-:Y:S01]  /*6d00*/  UTMACMDFLUSH ;  /* 0x00000000000079b7 */ /* 0x0001e20000000000 */
[----:B--2---:R-:W-:Y:S04]  /*6d10*/  DEPBAR.LE SB0, 0x1 ;  /* 0x000080400000791a */ /* 0x004fe80000000000 */
.L_x_120:
[----:B------:R-:W-:Y:S05]  /*6d20*/  BSYNC.RECONVERGENT B0 ;  /* 0x0000000000007941 */ /* 0x000fea0003800200 */
.L_x_119:
[----:B------:R-:W-:Y:S01]  /*6d30*/  BAR.SYNC.DEFER_BLOCKING 0x1, 0x80 ;  /* 0x0042000000007b1d */ /* 0x000fe20000010000 */
[----:B------:R-:W-:Y:S01]  /*6d40*/  ISETP.NE.AND P1, PT, R78, RZ, PT ;  /* 0x000000ff4e00720c */ /* 0x000fe20003f25270 */
[----:B------:R-:W-:Y:S01]  /*6d50*/  UISETP.NE.AND UP0, UPT, UR49, URZ, UPT ;  /* 0x000000ff3100728c */ /* 0x000fe2000bf05270 */
[----:B------:R-:W-:Y:S11]  /*6d60*/  LEA R3, R38, UR48, 0x3 ;  /* 0x0000003026037c11 */ /* 0x000ff6000f8e18ff */
[----:B------:R-:W-:Y:S01]  /*6d70*/  @P1 SHF.L.U32 R2, R71, 0x1f, RZ ;  /* 0x0000001f47021819 */ /* 0x000fe200000006ff */
[----:B------:R-:W-:Y:S06]  /*6d80*/  BRA.U !UP0, `(.L_x_121) ;  /* 0x0000000108247547 */ /* 0x000fec000b800000 */
[----:B------:R-:W-:Y:S01]  /*6d90*/  IMAD.U32 R5, RZ, RZ, UR51 ;  /* 0x00000033ff057e24 */ /* 0x000fe2000f8e00ff */
[----:B------:R-:W-:Y:S01]  /*6da0*/  MOV R0, UR37 ;  /* 0x0000002500007c02 */ /* 0x000fe20008000f00 */
[----:B------:R-:W-:Y:S03]  /*6db0*/  UIADD3 UR51, UPT, UPT, UR51, 0x1, URZ ;  /* 0x0000000133337890 */ /* 0x000fe6000fffe0ff */
[----:B------:R-:W-:Y:S01]  /*6dc0*/  @P1 LEA R5, R5, UR48, 0x3 ;  /* 0x0000003005051c11 */ /* 0x000fe2000f8e18ff */
[----:B------:R-:W-:Y:S04]  /*6dd0*/  UISETP.NE.AND UP0, UPT, UR51, 0x4, UPT ;  /* 0x000000043300788c */ /* 0x000fe8000bf05270 */
[----:B------:R-:W-:Y:S01]  /*6de0*/  @P1 VIADD R5, R5, 0x90 ;  /* 0x0000009005051836 */ /* 0x000fe20000000000 */
[----:B------:R-:W-:Y:S04]  /*6df0*/  USEL UR51, UR51, URZ, UP0 ;  /* 0x000000ff33337287 */ /* 0x000fe80008000000 */
[----:B------:R-:W-:Y:S04]  /*6e00*/  @P1 PRMT R0, R0, 0x654, R5 ;  /* 0x0000065400001816 */ /* 0x000fe80000000005 */
[----:B------:R2:W-:Y:S04]  /*6e10*/  @P1 SYNCS.ARRIVE.TRANS64.RED.A1T0 RZ, [R0+URZ], RZ ;  /* 0x000000ff00ff19a7 */ /* 0x0005e800081004ff */
.L_x_121:
[----:B------:R-:W3:Y:S01]  /*6e20*/  @P1 SYNCS.PHASECHK.TRANS64.TRYWAIT P0, [R3+URZ+0x70], R2 ;  /* 0x00007002030015a7 */ /* 0x000ee200080011ff */
[----:B------:R-:W-:Y:S01]  /*6e30*/  BSSY B1, `(.L_x_122) ;  /* 0x0000012000017945 */ /* 0x000fe20003800000 */
[----:B---3--:R-:W-:Y:S03]  /*6e40*/  @P1 SEL R39, RZ, 0x1, !P0 ;  /* 0x00000001ff271807 */ /* 0x008fe60004000000 */
[----:B------:R-:W-:Y:S05]  /*6e50*/  @!P1 BRA `(.L_x_123) ;  /* 0x00000000003c9947 */ /* 0x000fea0003800000 */
[----:B------:R-:W-:Y:S01]  /*6e60*/  ISETP.NE.AND P1, PT, R80, RZ, PT ;  /* 0x000000ff5000720c */ /* 0x000fe20003f25270 */
[----:B------:R-:W-:Y:S01]  /*6e70*/  BSSY B0, `(.L_x_124) ;  /* 0x0000009000007945 */ /* 0x000fe20003800000 */
[----:B------:R-:W-:Y:S11]  /*6e80*/  ISETP.NE.AND P0, PT, R39, RZ, PT ;  /* 0x000000ff2700720c */ /* 0x000ff60003f05270 */
[----:B------:R-:W-:Y:S05]  /*6e90*/  @P1 IMAD R4, R38, 0x1000, R77 ;  /* 0x0000100026041824 */ /* 0x000fea00078e024d */
[----:B------:R-:W-:Y:S05]  /*6ea0*/  @P1 IADD3 R2, PT, PT, R4, UR48, RZ ;  /* 0x0000003004021c10 */ /* 0x000fea000fffe0ff */
[----:B------:R-:W-:Y:S01]  /*6eb0*/  @P1 IMAD.IADD R2, R81, 0x1, R2 ;  /* 0x0000000151021824 */ /* 0x000fe200078e0202 */
[----:B------:R-:W-:Y:S06]  /*6ec0*/  @P0 BRA `(.L_x_125) ;  /* 0x00000000000c0947 */ /* 0x000fec0003800000 */
[----:B--2---:R-:W-:Y:S04]  /*6ed0*/  SHF.L.U32 R0, R71, 0x1f, RZ ;  /* 0x0000001f47007819 */ /* 0x004fe800000006ff */
[----:B------:R-:W2:Y:S02]  /*6ee0*/  SYNCS.PHASECHK.TRANS64.TRYWAIT P0, [R3+URZ+0x70], R0 ;  /* 0x00007000030075a7 */ /* 0x000ea400080011ff */
[----:B--2---:R-:W-:Y:S05]  /*6ef0*/  @!P0 BRA `(.L_x_126) ;  /* 0x0000002800548947 */ /* 0x004fea0003800000 */
.L_x_125:
[----:B------:R-:W-:Y:S05]  /*6f00*/  BSYNC B0 ;  /* 0x0000000000007941 */ /* 0x000fea0003800000 */
.L_x_124:
[----:B------:R-:W-:Y:S02]  /*6f10*/  ISETP.NE.AND P0, PT, R80, RZ, PT ;  /* 0x000000ff5000720c */ /* 0x000fe40003f05270 */
[----:B------:R-:W-:Y:S11]  /*6f20*/  IADD3 R38, PT, PT, R38, 0x1, RZ ;  /* 0x0000000126267810 */ /* 0x000ff60007ffe0ff */
[----:B------:R3:W4:Y:S04]  /*6f30*/  @P0 LDS.128 R40, [R4+UR48+0x200] ;  /* 0x0002003004280984 */ /* 0x0007280008000c00 */
[----:B------:R3:W1:Y:S02]  /*6f40*/  @P0 LDS.128 R48, [R2+0x200] ;  /* 0x0002000002300984 */ /* 0x0006640000000c00 */
.L_x_123:
[----:B------:R-:W-:Y:S05]  /*6f50*/  BSYNC B1 ;  /* 0x0000000000017941 */ /* 0x000fea0003800000 */
.L_x_122:
[----:B--2---:R-:W-:Y:S05]  /*6f60*/  VIADD R3, R34, 0x10 ;  /* 0x0000001022037836 */ /* 0x004fea0000000000 */
[----:B------:R-:W-:Y:S04]  /*6f70*/  SHF.R.U32.HI R3, RZ, 0x15, R3 ;  /* 0x00000015ff037819 */ /* 0x000fe80000011603 */
[----:B------:R-:W-:Y:S11]  /*6f80*/  LOP3.LUT P0, RZ, R3, 0x3, R66, 0x48, !PT ;  /* 0x0000000303ff7812 */ /* 0x000ff60007804842 */
[----:B------:R-:W-:Y:S02]  /*6f90*/  @!UPT UIADD3 URZ, UPT, UPT, URZ, URZ, URZ ;  /* 0x000000fffffff290 */ /* 0x000fe4000fffe0ff */
[----:B------:R-:W-:Y:S05]  /*6fa0*/  @!P0 BRA `(.L_x_127) ;  /* 0x0000000000408947 */ /* 0x000fea0003800000 */
[----:B------:R-:W2:Y:S01]  /*6fb0*/  LDCU.64 UR8, c[0x4][0x70] ;  /* 0x01000e00ff0877ac */ /* 0x000ea20008000a00 */
[----:B------:R-:W-:Y:S01]  /*6fc0*/  MOV R3, 0x0 ;  /* 0x0000000000037802 */ /* 0x000fe20000000f00 */
[----:B------:R-:W-:Y:S02]  /*6fd0*/  HFMA2 R12, -RZ, RZ, 0, 5.9604644775390625e-08 ;  /* 0x00000001ff0c7431 */ /* 0x000fe400000001ff */
[----:B------:R-:W-:Y:S02]  /*6fe0*/  IMAD.MOV.U32 R8, RZ, RZ, 0x192 ;  /* 0x00000192ff087424 */ /* 0x000fe400078e00ff */
[----:B------:R-:W-:Y:S01]  /*6ff0*/  IMAD.MOV.U32 R13, RZ, RZ, RZ ;  /* 0x000000ffff0d7224 */ /* 0x000fe200078e00ff */
[----:B------:R-:W5:Y:S01]  /*7000*/  LDCU.64 UR6, c[0x4][0x78] ;  /* 0x01000f00ff0677ac */ /* 0x000f620008000a00 */
[----:B---3--:R-:W3:Y:S01]  /*7010*/  LDC.64 R2, c[0x4][R3] ;  /* 0x0100000003027b82 */ /* 0x008ee20000000a00 */
[----:B------:R-:W4:Y:S01]  /*7020*/  LDCU.64 UR4, c[0x4][0x10] ;  /* 0x01000200ff0477ac */ /* 0x000f220008000a00 */
[----:B--2---:R-:W-:Y:S01]  /*7030*/  MOV R5, UR9 ;  /* 0x0000000900057c02 */ /* 0x004fe20008000f00 */
[----:B------:R-:W-:Y:S01]  /*7040*/  IMAD.U32 R4, RZ, RZ, UR8 ;  /* 0x00000008ff047e24 */ /* 0x000fe2000f8e00ff */
[----:B-----5:R-:W-:Y:S01]  /*7050*/  MOV R7, UR7 ;  /* 0x0000000700077c02 */ /* 0x020fe20008000f00 */
[----:B------:R-:W-:Y:S01]  /*7060*/  IMAD.U32 R6, RZ, RZ, UR6 ;  /* 0x00000006ff067e24 */ /* 0x000fe2000f8e00ff */
[----:B----4-:R-:W-:Y:S01]  /*7070*/  MOV R11, UR5 ;  /* 0x00000005000b7c02 */ /* 0x010fe20008000f00 */
[----:B------:R-:W-:Y:S02]  /*7080*/  IMAD.U32 R10, RZ, RZ, UR4 ;  /* 0x00000004ff0a7e24 */ /* 0x000fe4000f8e00ff */
[----:B------:R-:W-:Y:S07]  /*7090*/  LEPC R20, `(.L_x_127) ;  /* 0x000000001014794e */ /* 0x000fee0000000000 */
[----:B-1-3--:R-:W-:Y:S05]  /*70a0*/  CALL.ABS.NOINC R2 ;  /* 0x0000000002007343 */ /* 0x00afea0003c00000 */
.L_x_127:
[----:B------:R-:W-:Y:S01]  /*70b0*/  ISETP.NE.AND P6, PT, R78, RZ, PT ;  /* 0x000000ff4e00720c */ /* 0x000fe20003fc5270 */
[----:B------:R-:W-:Y:S05]  /*70c0*/  WARPSYNC.ALL ;  /* 0x0000000000007948 */ /* 0x000fea0003800000 */
[----:B------:R-:W-:Y:S01]  /*70d0*/  R2UR UR4, R34 ;  /* 0x00000000220472ca */ /* 0x000fe200000e0000 */
[--C-:B----4-:R-:W-:Y:S01]  /*70e0*/  HADD2.F32 R20, -RZ, R40.reuse.H0_H0 ;  /* 0x20000028ff147230 */ /* 0x110fe20000004100 */
[----:B------:R-:W-:Y:S01]  /*70f0*/  ISETP.NE.AND P0, PT, R72, RZ, PT ;  /* 0x000000ff4800720c */ /* 0x000fe20003f05270 */
[----:B------:R-:W-:Y:S01]  /*7100*/  HADD2.F32 R21, -RZ, R40.H1_H1 ;  /* 0x30000028ff157230 */ /* 0x000fe20000004100 */
[----:B------:R-:W-:Y:S01]  /*7110*/  MOV R82, UR51 ;  /* 0x0000003300527c02 */ /* 0x000fe20008000f00 */
[--C-:B------:R-:W-:Y:S01]  /*7120*/  HADD2.F32 R36, -RZ, R41.reuse.H1_H1 ;  /* 0x30000029ff247230 */ /* 0x100fe20000004100 */
[----:B------:R-:W-:Y:S01]  /*7130*/  MOV R83, UR37 ;  /* 0x0000002500537c02 */ /* 0x000fe20008000f00 */
[----:B-1----:R-:W-:Y:S01]  /*7140*/  HADD2.F32 R37, -RZ, R48.H0_H0 ;  /* 0x20000030ff257230 */ /* 0x002fe20000004100 */
[----:B------:R-:W-:Y:S01]  /*7150*/  @P6 LEA R82, R82, UR48, 0x3 ;  /* 0x0000003052526c11 */ /* 0x000fe2000f8e18ff */
[----:B------:R-:W-:Y:S01]  /*7160*/  BSSY.RECONVERGENT B0, `(.L_x_128) ;  /* 0x0000052000007945 */ /* 0x000fe20003800200 */
[----:B------:R-:W-:Y:S02]  /*7170*/  @P6 SHF.L.U32 R88, R71, 0x1f, RZ ;  /* 0x0000001f47586819 */ /* 0x000fe400000006ff */
[----:B------:R-:W-:Y:S01]  /*7180*/  @P6 IADD3 R82, PT, PT, R82, 0x90, RZ ;  /* 0x0000009052526810 */ /* 0x000fe20007ffe0ff */
[----:B---3--:R-:W1:Y:S03]  /*7190*/  LDTM.x16 R4, tmem[UR4+0x10] ;  /* 0x00001004000479ee */ /* 0x008e660008240000 */
[----:B------:R-:W-:Y:S02]  /*71a0*/  @P6 PRMT R82, R83, 0x654, R82 ;  /* 0x0000065453526816 */ /* 0x000fe40000000052 */
[----:B------:R-:W-:Y:S01]  /*71b0*/  LEA R83, R38, UR48, 0x3 ;  /* 0x0000003026537c11 */ /* 0x000fe2000f8e18ff */
[C---:B-1----:R-:W-:Y:S01]  /*71c0*/  FMUL R0, R32.reuse, R4 ;  /* 0x0000000420007220 */ /* 0x042fe20000400000 */
[C---:B------:R-:W-:Y:S01]  /*71d0*/  FMUL R2, R32.reuse, R5 ;  /* 0x0000000520027220 */ /* 0x040fe20000400000 */
[C---:B------:R-:W-:Y:S01]  /*71e0*/  FMUL R3, R32.reuse, R6 ;  /* 0x0000000620037220 */ /* 0x040fe20000400000 */
[C---:B------:R-:W-:Y:S01]  /*71f0*/  FMUL R7, R32.reuse, R7 ;  /* 0x0000000720077220 */ /* 0x040fe20000400000 */
[C---:B------:R-:W-:Y:S01]  /*7200*/  FFMA R0, R35.reuse, R20, R0 ;  /* 0x0000001423007223 */ /* 0x040fe20000000000 */
[----:B------:R-:W-:Y:S02]  /*7210*/  HADD2.F32 R20, -RZ, R41.H0_H0 ;  /* 0x20000029ff147230 */ /* 0x000fe40000004100 */
[C---:B------:R-:W-:Y:S01]  /*7220*/  FFMA R2, R35.reuse, R21, R2 ;  /* 0x0000001523027223 */ /* 0x040fe20000000002 */
[C---:B------:R-:W-:Y:S01]  /*7230*/  FMUL R4, R32.reuse, R8 ;  /* 0x0000000820047220 */ /* 0x040fe20000400000 */
[C---:B------:R-:W-:Y:S01]  /*7240*/  FMUL R5, R32.reuse, R9 ;  /* 0x0000000920057220 */ /* 0x040fe20000400000 */
[--C-:B------:R-:W-:Y:S02]  /*7250*/  HADD2.F32 R21, -RZ, R43.reuse.H0_H0 ;  /* 0x2000002bff157230 */ /* 0x100fe40000004100 */
[C---:B------:R-:W-:Y:S01]  /*7260*/  FFMA R3, R35.reuse, R20, R3 ;  /* 0x0000001423037223 */ /* 0x040fe20000000003 */
[--C-:B------:R-:W-:Y:S02]  /*7270*/  HADD2.F32 R20, -RZ, R42.reuse.H0_H0 ;  /* 0x2000002aff147230 */ /* 0x100fe40000004100 */
[C---:B------:R-:W-:Y:S01]  /*7280*/  FFMA R7, R35.reuse, R36, R7 ;  /* 0x0000002423077223 */ /* 0x040fe20000000007 */
[C---:B------:R-:W-:Y:S01]  /*7290*/  FMUL R6, R32.reuse, R10 ;  /* 0x0000000a20067220 */ /* 0x040fe20000400000 */
[----:B------:R-:W-:Y:S02]  /*72a0*/  HADD2.F32 R36, -RZ, R43.H1_H1 ;  /* 0x3000002bff247230 */ /* 0x000fe40000004100 */
[C---:B------:R-:W-:Y:S01]  /*72b0*/  FMUL R11, R32.reuse, R11 ;  /* 0x0000000b200b7220 */ /* 0x040fe20000400000 */
[C---:B------:R-:W-:Y:S01]  /*72c0*/  FFMA R4, R35.reuse, R20, R4 ;  /* 0x0000001423047223 */ /* 0x040fe20000000004 */
[----:B------:R-:W-:Y:S02]  /*72d0*/  HADD2.F32 R20, -RZ, R42.H1_H1 ;  /* 0x3000002aff147230 */ /* 0x000fe40000004100 */
[C---:B------:R-:W-:Y:S01]  /*72e0*/  FMUL R8, R32.reuse, R12 ;  /* 0x0000000c20087220 */ /* 0x040fe20000400000 */
[C---:B------:R-:W-:Y:S01]  /*72f0*/  FMUL R9, R32.reuse, R13 ;  /* 0x0000000d20097220 */ /* 0x040fe20000400000 */
[C---:B------:R-:W-:Y:S01]  /*7300*/  FMUL R10, R32.reuse, R14 ;  /* 0x0000000e200a7220 */ /* 0x040fe20000400000 */
[C---:B------:R-:W-:Y:S01]  /*7310*/  FMUL R15, R32.reuse, R15 ;  /* 0x0000000f200f7220 */ /* 0x040fe20000400000 */
[C---:B------:R-:W-:Y:S01]  /*7320*/  FFMA R5, R35.reuse, R20, R5 ;  /* 0x0000001423057223 */ /* 0x040fe20000000005 */
[----:B------:R-:W-:Y:S02]  /*7330*/  HADD2.F32 R20, -RZ, R48.H1_H1 ;  /* 0x30000030ff147230 */ /* 0x000fe40000004100 */
[C---:B------:R-:W-:Y:S01]  /*7340*/  FFMA R6, R35.reuse, R21, R6 ;  /* 0x0000001523067223 */ /* 0x040fe20000000006 */
[C---:B------:R-:W-:Y:S01]  /*7350*/  FFMA R11, R35.reuse, R36, R11 ;  /* 0x00000024230b7223 */ /* 0x040fe2000000000b */
[C---:B------:R-:W-:Y:S01]  /*7360*/  FFMA R8, R35.reuse, R37, R8 ;  /* 0x0000002523087223 */ /* 0x040fe20000000008 */
[--C-:B------:R-:W-:Y:S02]  /*7370*/  HADD2.F32 R21, -RZ, R49.reuse.H0_H0 ;  /* 0x20000031ff157230 */ /* 0x100fe40000004100 */
[C---:B------:R-:W-:Y:S01]  /*7380*/  FFMA R9, R35.reuse, R20, R9 ;  /* 0x0000001423097223 */ /* 0x040fe20000000009 */
[----:B------:R-:W-:Y:S02]  /*7390*/  HADD2.F32 R20, -RZ, R49.H1_H1 ;  /* 0x30000031ff147230 */ /* 0x000fe40000004100 */
[C---:B------:R-:W-:Y:S01]  /*73a0*/  FMUL R12, R32.reuse, R16 ;  /* 0x00000010200c7220 */ /* 0x040fe20000400000 */
[C---:B------:R-:W-:Y:S01]  /*73b0*/  FMUL R13, R32.reuse, R17 ;  /* 0x00000011200d7220 */ /* 0x040fe20000400000 */
[C---:B------:R-:W-:Y:S01]  /*73c0*/  FFMA R10, R35.reuse, R21, R10 ;  /* 0x00000015230a7223 */ /* 0x040fe2000000000a */
[--C-:B------:R-:W-:Y:S02]  /*73d0*/  HADD2.F32 R21, -RZ, R50.reuse.H0_H0 ;  /* 0x20000032ff157230 */ /* 0x100fe40000004100 */
[C---:B------:R-:W-:Y:S01]  /*73e0*/  FFMA R15, R35.reuse, R20, R15 ;  /* 0x00000014230f7223 */ /* 0x040fe2000000000f */
[----:B------:R-:W-:Y:S02]  /*73f0*/  HADD2.F32 R20, -RZ, R50.H1_H1 ;  /* 0x30000032ff147230 */ /* 0x000fe40000004100 */
[C---:B------:R-:W-:Y:S01]  /*7400*/  FMUL R14, R32.reuse, R18 ;  /* 0x00000012200e7220 */ /* 0x040fe20000400000 */
[--C-:B------:R-:W-:Y:S02]  /*7410*/  HADD2.F32 R37, -RZ, R51.reuse.H0_H0 ;  /* 0x20000033ff257230 */ /* 0x100fe40000004100 */
[----:B------:R-:W-:Y:S01]  /*7420*/  FMUL R19, R32, R19 ;  /* 0x0000001320137220 */ /* 0x000fe20000400000 */
[----:B------:R-:W-:Y:S01]  /*7430*/  HADD2.F32 R36, -RZ, R51.H1_H1 ;  /* 0x30000033ff247230 */ /* 0x000fe20000004100 */
        /* <DEDUP_REMOVED lines=22> */
[----:B------:R-:W-:Y:S02]  /*75a0*/  UIADD3 UR12, UP0, UPT, UR52, 0x680, URZ ;  /* 0x00000680340c7890 */ /* 0x000fe4000ff1e0ff */
[----:B------:R-:W-:Y:S02]  /*75b0*/  UIADD3 UR9, UPT, UPT, UR41, 0x10, URZ ;  /* 0x0000001029097890 */ /* 0x000fe4000fffe0ff */
[----:B------:R-:W-:Y:S02]  /*75c0*/  UIADD3 UR8, UPT, UPT, UR48, 0x1200, URZ ;  /* 0x0000120030087890 */ /* 0x000fe4000fffe0ff */
[----:B------:R-:W-:Y:S01]  /*75d0*/  UIADD3.X UR13, UPT, UPT, URZ, UR53, URZ, UP0, !UPT ;  /* 0x00000035ff0d7290 */ /* 0x000fe200087fe4ff */
[----:B------:R-:W-:Y:S01]  /*75e0*/  UMOV UR10, UR42 ;  /* 0x0000002a000a7c82 */ /* 0x000fe20008000000 */
[----:B------:R-:W-:Y:S01]  /*75f0*/  UMOV UR11, UR36 ;  /* 0x00000024000b7c82 */ /* 0x000fe20008000000 */
[----:B------:R-:W-:Y:S02]  /*7600*/  UIADD3 UR5, UPT, UPT, UR41, 0x50, URZ ;  /* 0x0000005029057890 */ /* 0x000fe4000fffe0ff */
[----:B------:R-:W-:Y:S01]  /*7610*/  UIADD3 UR4, UPT, UPT, UR48, 0x1a00, URZ ;  /* 0x00001a0030047890 */ /* 0x000fe2000fffe0ff */
[----:B------:R-:W-:Y:S03]  /*7620*/  UMOV UR6, UR42 ;  /* 0x0000002a00067c82 */ /* 0x000fe60008000000 */
[----:B------:R2:W-:Y:S01]  /*7630*/  UTMASTG.3D [UR8], [UR12] ;  /* 0x000000080c0073b5 */ /* 0x0005e20008010000 */
[----:B------:R-:W-:Y:S04]  /*7640*/  UMOV UR7, UR36 ;  /* 0x0000002400077c82 */ /* 0x000fe80008000000 */
[----:B------:R2:W-:Y:S01]  /*7650*/  UTMASTG.3D [UR4], [UR12] ;  /* 0x000000040c0073b5 */ /* 0x0005e20008010000 */
[----:B------:R0:W-:Y:S01]  /*7660*/  UTMACMDFLUSH ;  /* 0x00000000000079b7 */ /* 0x0001e20000000000 */
[----:B--2---:R-:W-:Y:S04]  /*7670*/  DEPBAR.LE SB0, 0x1 ;  /* 0x000080400000791a */ /* 0x004fe80000000000 */
.L_x_129:
[----:B------:R-:W-:Y:S05]  /*7680*/  BSYNC.RECONVERGENT B0 ;  /* 0x0000000000007941 */ /* 0x000fea0003800200 */
.L_x_128:
[----:B------:R-:W-:Y:S01]  /*7690*/  BAR.SYNC.DEFER_BLOCKING 0x1, 0x80 ;  /* 0x0042000000007b1d */ /* 0x000fe20000010000 */
[----:B------:R-:W-:Y:S04]  /*76a0*/  UIADD3 UR40, UPT, UPT, UR51, 0x1, URZ ;  /* 0x0000000133287890 */ /* 0x000fe8000fffe0ff */
[----:B------:R-:W-:Y:S04]  /*76b0*/  UISETP.NE.AND UP0, UPT, UR40, 0x4, UPT ;  /* 0x000000042800788c */ /* 0x000fe8000bf05270 */
[----:B------:R-:W-:Y:S01]  /*76c0*/  USEL UR40, UR40, URZ, UP0 ;  /* 0x000000ff28287287 */ /* 0x000fe20008000000 */
[----:B------:R2:W-:Y:S01]  /*76d0*/  @P6 SYNCS.ARRIVE.TRANS64.RED.A1T0 RZ, [R82+URZ], RZ ;  /* 0x000000ff52ff69a7 */ /* 0x0005e200081004ff */
[----:B------:R-:W-:Y:S01]  /*76e0*/  BSSY B1, `(.L_x_130) ;  /* 0x0000013000017945 */ /* 0x000fe20003800000 */
[----:B------:R-:W3:Y:S02]  /*76f0*/  @P6 SYNCS.PHASECHK.TRANS64.TRYWAIT P0, [R83+URZ+0x70], R88 ;  /* 0x00007058530065a7 */ /* 0x000ee400080011ff */
[----:B---3--:R-:W-:Y:S01]  /*7700*/  @P6 SEL R39, RZ, 0x1, !P0 ;  /* 0x00000001ff276807 */ /* 0x008fe20004000000 */
[----:B--2---:R-:W-:Y:S06]  /*7710*/  @!P6 BRA `(.L_x_131) ;  /* 0x00000000003ce947 */ /* 0x004fec0003800000 */
[----:B------:R-:W-:Y:S01]  /*7720*/  ISETP.NE.AND P1, PT, R80, RZ, PT ;  /* 0x000000ff5000720c */ /* 0x000fe20003f25270 */
[----:B------:R-:W-:Y:S01]  /*7730*/  BSSY B0, `(.L_x_132) ;  /* 0x0000009000007945 */ /* 0x000fe20003800000 */
[----:B------:R-:W-:Y:S11]  /*7740*/  ISETP.NE.AND P0, PT, R39, RZ, PT ;  /* 0x000000ff2700720c */ /* 0x000ff60003f05270 */
[----:B------:R-:W-:Y:S05]  /*7750*/  @P1 IMAD R2, R38, 0x1000, R77 ;  /* 0x0000100026021824 */ /* 0x000fea00078e024d */
[----:B------:R-:W-:Y:S05]  /*7760*/  @P1 IADD3 R0, PT, PT, R2, UR48, RZ ;  /* 0x0000003002001c10 */ /* 0x000fea000fffe0ff */
[----:B------:R-:W-:Y:S01]  /*7770*/  @P1 IMAD.IADD R0, R81, 0x1, R0 ;  /* 0x0000000151001824 */ /* 0x000fe200078e0200 */
[----:B------:R-:W-:Y:S06]  /*7780*/  @P0 BRA `(.L_x_133) ;  /* 0x00000000000c0947 */ /* 0x000fec0003800000 */
[----:B------:R-:W-:Y:S04]  /*7790*/  SHF.L.U32 R4, R71, 0x1f, RZ ;  /* 0x0000001f47047819 */ /* 0x000fe800000006ff */
[----:B------:R-:W2:Y:S02]  /*77a0*/  SYNCS.PHASECHK.TRANS64.TRYWAIT P0, [R83+URZ+0x70], R4 ;  /* 0x00007004530075a7 */ /* 0x000ea400080011ff */
[----:B--2---:R-:W-:Y:S05]  /*77b0*/  @!P0 BRA `(.L_x_134) ;  /* 0x0000002000388947 */ /* 0x004fea0003800000 */
.L_x_133:
[----:B------:R-:W-:Y:S05]  /*77c0*/  BSYNC B0 ;  /* 0x0000000000007941 */ /* 0x000fea0003800000 */
.L_x_132:
[----:B------:R-:W-:Y:S02]  /*77d0*/  ISETP.NE.AND P0, PT, R80, RZ, PT ;  /* 0x000000ff5000720c */ /* 0x000fe40003f05270 */
[----:B------:R-:W-:Y:S11]  /*77e0*/  IADD3 R38, PT, PT, R38, 0x1, RZ ;  /* 0x0000000126267810 */ /* 0x000ff60007ffe0ff */
[----:B------:R3:W4:Y:S04]  /*77f0*/  @P0 LDS.128 R40, [R2+UR48+0x200] ;  /* 0x0002003002280984 */ /* 0x0007280008000c00 */
[----:B------:R3:W1:Y:S02]  /*7800*/  @P0 LDS.128 R48, [R0+0x200] ;  /* 0x0002000000300984 */ /* 0x0006640000000c00 */
.L_x_131:
[----:B------:R-:W-:Y:S05]  /*7810*/  BSYNC B1 ;  /* 0x0000000000017941 */ /* 0x000fea0003800000 */
.L_x_130:
[----:B------:R-:W-:Y:S05]  /*7820*/  VIADD R3, R34, 0x20 ;  /* 0x0000002022037836 */ /* 0x000fea0000000000 */
[----:B------:R-:W-:Y:S04]  /*7830*/  SHF.R.U32.HI R3, RZ, 0x15, R3 ;  /* 0x00000015ff037819 */ /* 0x000fe80000011603 */
[----:B------:R-:W-:Y:S11]  /*7840*/  LOP3.LUT P0, RZ, R3, 0x3, R66, 0x48, !PT ;  /* 0x0000000303ff7812 */ /* 0x000ff60007804842 */
[----:B------:R-:W-:Y:S02]  /*7850*/  @!UPT UIADD3 URZ, UPT, UPT, URZ, URZ, URZ ;  /* 0x000000fffffff290 */ /* 0x000fe4000fffe0ff */
[----:B------:R-:W-:Y:S05]  /*7860*/  @!P0 BRA `(.L_x_135) ;  /* 0x0000000000408947 */ /* 0x000fea0003800000 */
[----:B------:R-:W5:Y:S01]  /*7870*/  LDCU.64 UR8, c[0x4][0x70] ;  /* 0x01000e00ff0877ac */ /* 0x000f620008000a00 */
[----:B------:R-:W-:Y:S01]  /*7880*/  MOV R3, 0x0 ;  /* 0x0000000000037802 */ /* 0x000fe20000000f00 */
[----:B------:R-:W-:Y:S02]  /*7890*/  HFMA2 R12, -RZ, RZ, 0, 5.9604644775390625e-08 ;  /* 0x00000001ff0c7431 */ /* 0x000fe400000001ff */
[----:B------:R-:W-:Y:S02]  /*78a0*/  IMAD.MOV.U32 R8, RZ, RZ, 0x192 ;  /* 0x00000192ff087424 */ /* 0x000fe400078e00ff */
[----:B------:R-:W-:Y:S01]  /*78b0*/  IMAD.MOV.U32 R13, RZ, RZ, RZ ;  /* 0x000000ffff0d7224 */ /* 0x000fe200078e00ff */
[----:B------:R-:W4:Y:S01]  /*78c0*/  LDCU.64 UR6, c[0x4][0x78] ;  /* 0x01000f00ff0677ac */ /* 0x000f220008000a00 */
[----:B---3--:R-:W3:Y:S01]  /*78d0*/  LDC.64 R2, c[0x4][R3] ;  /* 0x0100000003027b82 */ /* 0x008ee20000000a00 */
[----:B------:R-:W1:Y:S01]  /*78e0*/  LDCU.64 UR4, c[0x4][0x10] ;  /* 0x01000200ff0477ac */ /* 0x000e620008000a00 */
[----:B-----5:R-:W-:Y:S01]  /*78f0*/  MOV R5, UR9 ;  /* 0x0000000900057c02 */ /* 0x020fe20008000f00 */
[----:B--2---:R-:W-:Y:S01]  /*7900*/  IMAD.U32 R4, RZ, RZ, UR8 ;  /* 0x00000008ff047e24 */ /* 0x004fe2000f8e00ff */
[----:B----4-:R-:W-:Y:S01]  /*7910*/  MOV R7, UR7 ;  /* 0x0000000700077c02 */ /* 0x010fe20008000f00 */
[----:B------:R-:W-:Y:S01]  /*7920*/  IMAD.U32 R6, RZ, RZ, UR6 ;  /* 0x00000006ff067e24 */ /* 0x000fe2000f8e00ff */
[----:B-1----:R-:W-:Y:S01]  /*7930*/  MOV R11, UR5 ;  /* 0x00000005000b7c02 */ /* 0x002fe20008000f00 */
[----:B------:R-:W-:Y:S02]  /*7940*/  IMAD.U32 R10, RZ, RZ, UR4 ;  /* 0x00000004ff0a7e24 */ /* 0x000fe4000f8e00ff */
[----:B------:R-:W-:Y:S07]  /*7950*/  LEPC R20, `(.L_x_135) ;  /* 0x000000001014794e */ /* 0x000fee0000000000 */
[----:B---3--:R-:W-:Y:S05]  /*7960*/  CALL.ABS.NOINC R2 ;  /* 0x0000000002007343 */ /* 0x008fea0003c00000 */
.L_x_135:
        /* <DEDUP_REMOVED lines=8> */
[----:B--2---:R-:W-:Y:S01]  /*79f0*/  MOV R83, UR37 ;  /* 0x0000002500537c02 */ /* 0x004fe20008000f00 */
[----:B-1----:R-:W-:Y:S01]  /*7a00*/  HADD2.F32 R37, -RZ, R48.H0_H0 ;  /* 0x20000030ff257230 */ /* 0x002fe20000004100 */
[----:B------:R-:W-:Y:S01]  /*7a10*/  @P6 LEA R82, R82, UR48, 0x3 ;  /* 0x0000003052526c11 */ /* 0x000fe2000f8e18ff */
[----:B------:R-:W-:Y:S01]  /*7a20*/  BSSY.RECONVERGENT B0, `(.L_x_136) ;  /* 0x0000052000007945 */ /* 0x000fe20003800200 */
[----:B------:R-:W-:Y:S02]  /*7a30*/  LEA R88, R38, UR48, 0x3 ;  /* 0x0000003026587c11 */ /* 0x000fe4000f8e18ff */
[----:B------:R-:W-:Y:S01]  /*7a40*/  @P6 IADD3 R82, PT, PT, R82, 0x90, RZ ;  /* 0x0000009052526810 */ /* 0x000fe20007ffe0ff */
[----:B------:R-:W3:Y:S03]  /*7a50*/  LDTM.x16 R4, tmem[UR4+0x20] ;  /* 0x00002004000479ee */ /* 0x000ee60008240000 */
[----:B------:R-:W-:Y:S02]  /*7a60*/  @P6 PRMT R82, R83, 0x654, R82 ;  /* 0x0000065453526816 */ /* 0x000fe40000000052 */
[----:B------:R-:W-:Y:S01]  /*7a70*/  @P6 SHF.L.U32 R83, R71, 0x1f, RZ ;  /* 0x0000001f47536819 */ /* 0x000fe200000006ff */
[C---:B---3--:R-:W-:Y:S01]  /*7a80*/  FMUL R0, R32.reuse, R4 ;  /* 0x0000000420007220 */ /* 0x048fe20000400000 */
        /* <DEDUP_REMOVED lines=75> */
.L_x_137:
[----:B------:R-:W-:Y:S05]  /*7f40*/  BSYNC.RECONVERGENT B0 ;  /* 0x0000000000007941 */ /* 0x000fea0003800200 */
.L_x_136:
        /* <DEDUP_REMOVED lines=19> */
.L_x_141:
[----:B------:R-:W-:Y:S05]  /*8080*/  BSYNC B0 ;  /* 0x0000000000007941 */ /* 0x000fea0003800000 */
.L_x_140:
[----:B------:R-:W-:Y:S11]  /*8090*/  ISETP.NE.AND P0, PT, R80, RZ, PT ;  /* 0x000000ff5000720c */ /* 0x000ff60003f05270 */
[----:B------:R-:W-:Y:S02]  /*80a0*/  @!UPT UIADD3 URZ, UPT, UPT, URZ, URZ, URZ ;  /* 0x000000fffffff290 */ /* 0x000fe4000fffe0ff */
[----:B------:R3:W4:Y:S04]  /*80b0*/  @P0 LDS.128 R40, [R38+UR48+0x200] ;  /* 0x0002003026280984 */ /* 0x0007280008000c00 */
[----:B------:R3:W1:Y:S02]  /*80c0*/  @P0 LDS.128 R48, [R81+0x200] ;  /* 0x0002000051300984 */ /* 0x0006640000000c00 */
.L_x_139:
[----:B------:R-:W-:Y:S05]  /*80d0*/  BSYNC B1 ;  /* 0x0000000000017941 */ /* 0x000fea0003800000 */
.L_x_138:
        /* <DEDUP_REMOVED lines=11> */
[----:B------:R-:W1:Y:S01]  /*8190*/  LDC.64 R2, c[0x4][R3] ;  /* 0x0100000003027b82 */ /* 0x000e620000000a00 */
[----:B------:R-:W3:Y:S01]  /*81a0*/  LDCU.64 UR4, c[0x4][0x10] ;  /* 0x01000200ff0477ac */ /* 0x000ee20008000a00 */
[----:B--2---:R-:W-:Y:S01]  /*81b0*/  MOV R5, UR9 ;  /* 0x0000000900057c02 */ /* 0x004fe20008000f00 */
[----:B------:R-:W-:Y:S01]  /*81c0*/  IMAD.U32 R4, RZ, RZ, UR8 ;  /* 0x00000008ff047e24 */ /* 0x000fe2000f8e00ff */
[----:B-----5:R-:W-:Y:S01]  /*81d0*/  MOV R7, UR7 ;  /* 0x0000000700077c02 */ /* 0x020fe20008000f00 */
[----:B------:R-:W-:Y:S01]  /*81e0*/  IMAD.U32 R6, RZ, RZ, UR6 ;  /* 0x00000006ff067e24 */ /* 0x000fe2000f8e00ff */
[----:B---3--:R-:W-:Y:S01]  /*81f0*/  MOV R11, UR5 ;  /* 0x00000005000b7c02 */ /* 0x008fe20008000f00 */
[----:B------:R-:W-:Y:S02]  /*8200*/  IMAD.U32 R10, RZ, RZ, UR4 ;  /* 0x00000004ff0a7e24 */ /* 0x000fe4000f8e00ff */
[----:B------:R-:W-:Y:S07]  /*8210*/  LEPC R20, `(.L_x_143) ;  /* 0x000000001014794e */ /* 0x000fee0000000000 */
[----:B-1--4-:R-:W-:Y:S05]  /*8220*/  CALL.ABS.NOINC R2 ;  /* 0x0000000002007343 */ /* 0x012fea0003c00000 */
.L_x_143:
[----:B------:R-:W-:Y:S01]  /*8230*/  ISETP.NE.AND P0, PT, R72, RZ, PT ;  /* 0x000000ff4800720c */ /* 0x000fe20003f05270 */
[----:B------:R-:W-:Y:S05]  /*8240*/  WARPSYNC.ALL ;  /* 0x0000000000007948 */ /* 0x000fea0003800000 */
[----:B------:R-:W-:Y:S01]  /*8250*/  R2UR UR4, R34 ;  /* 0x00000000220472ca */ /* 0x000fe200000e0000 */
[--C-:B----4-:R-:W-:Y:S01]  /*8260*/  HADD2.F32 R20, -RZ, R40.reuse.H0_H0 ;  /* 0x20000028ff147230 */ /* 0x110fe20000004100 */
[----:B------:R-:W-:Y:S01]  /*8270*/  IADD3 R74, PT, PT, R74, 0x100, RZ ;  /* 0x000001004a4a7810 */ /* 0x000fe20007ffe0ff */
[----:B------:R-:W-:Y:S01]  /*8280*/  HADD2.F32 R36, -RZ, R40.H1_H1 ;  /* 0x30000028ff247230 */ /* 0x000fe20000004100 */
[----:B------:R-:W-:Y:S01]  /*8290*/  BSSY.RECONVERGENT B0, `(.L_x_144) ;  /* 0x0000053000007945 */ /* 0x000fe20003800200 */
[--C-:B------:R-:W-:Y:S01]  /*82a0*/  HADD2.F32 R21, -RZ, R41.reuse.H0_H0 ;  /* 0x20000029ff157230 */ /* 0x100fe20000004100 */
[----:B------:R-:W-:Y:S01]  /*82b0*/  LOP3.LUT R74, R74, 0xfefffff8, RZ, 0xc0, !PT ;  /* 0xfefffff84a4a7812 */ /* 0x000fe200078ec0ff */
[----:B---3--:R-:W-:Y:S02]  /*82c0*/  HADD2.F32 R38, -RZ, R41.H1_H1 ;  /* 0x30000029ff267230 */ /* 0x008fe40000004100 */
[--C-:B------:R-:W-:Y:S02]  /*82d0*/  HADD2.F32 R37, -RZ, R42.reuse.H0_H0 ;  /* 0x2000002aff257230 */ /* 0x100fe40000004100 */
[----:B------:R-:W-:Y:S02]  /*82e0*/  HADD2.F32 R40, -RZ, R42.H1_H1 ;  /* 0x3000002aff287230 */ /* 0x000fe40000004100 */
[----:B------:R-:W2:Y:S01]  /*82f0*/  LDTM.x16 R4, tmem[UR4+0x30] ;  /* 0x00003004000479ee */ /* 0x000ea20008240000 */
[----:B------:R-:W-:Y:S01]  /*8300*/  NOP ;  /* 0x0000000000007918 */ /* 0x000fe20000000000 */
[----:B--2---:R2:W-:Y:S01]  /*8310*/  SYNCS.ARRIVE.TRANS64.RED.A1T0 RZ, [R74+URZ], RZ ;  /* 0x000000ff4aff79a7 */ /* 0x0045e200081004ff */
[--C-:B------:R-:W-:Y:S02]  /*8320*/  HADD2.F32 R39, -RZ, R43.reuse.H0_H0 ;  /* 0x2000002bff277230 */ /* 0x100fe40000004100 */
[----:B------:R-:W-:Y:S02]  /*8330*/  HADD2.F32 R42, -RZ, R43.H1_H1 ;  /* 0x3000002bff2a7230 */ /* 0x000fe40000004100 */
[--C-:B-1----:R-:W-:Y:S02]  /*8340*/  HADD2.F32 R41, -RZ, R48.reuse.H0_H0 ;  /* 0x20000030ff297230 */ /* 0x102fe40000004100 */
[----:B------:R-:W-:Y:S02]  /*8350*/  HADD2.F32 R43, -RZ, R48.H1_H1 ;  /* 0x30000030ff2b7230 */ /* 0x000fe40000004100 */
[--C-:B------:R-:W-:Y:S02]  /*8360*/  HADD2.F32 R44, -RZ, R49.reuse.H0_H0 ;  /* 0x20000031ff2c7230 */ /* 0x100fe40000004100 */
[----:B------:R-:W-:Y:S02]  /*8370*/  HADD2.F32 R46, -RZ, R49.H1_H1 ;  /* 0x30000031ff2e7230 */ /* 0x000fe40000004100 */
[--C-:B------:R-:W-:Y:S02]  /*8380*/  HADD2.F32 R45, -RZ, R50.reuse.H0_H0 ;  /* 0x20000032ff2d7230 */ /* 0x100fe40000004100 */
[----:B------:R-:W-:Y:S02]  /*8390*/  HADD2.F32 R48, -RZ, R50.H1_H1 ;  /* 0x30000032ff307230 */ /* 0x000fe40000004100 */
[--C-:B------:R-:W-:Y:S02]  /*83a0*/  HADD2.F32 R47, -RZ, R51.reuse.H0_H0 ;  /* 0x20000033ff2f7230 */ /* 0x100fe40000004100 */
[----:B------:R-:W-:Y:S02]  /*83b0*/  HADD2.F32 R50, -RZ, R51.H1_H1 ;  /* 0x30000033ff327230 */ /* 0x000fe40000004100 */
[C---:B------:R-:W-:Y:S01]  /*83c0*/  FMUL R4, R32.reuse, R4 ;  /* 0x0000000420047220 */ /* 0x040fe20000400000 */
[C---:B------:R-:W-:Y:S01]  /*83d0*/  FMUL R5, R32.reuse, R5 ;  /* 0x0000000520057220 */ /* 0x040fe20000400000 */
[C---:B------:R-:W-:Y:S01]  /*83e0*/  FMUL R6, R32.reuse, R6 ;  /* 0x0000000620067220 */ /* 0x040fe20000400000 */
[C---:B------:R-:W-:Y:S01]  /*83f0*/  FMUL R7, R32.reuse, R7 ;  /* 0x0000000720077220 */ /* 0x040fe20000400000 */
[C---:B------:R-:W-:Y:S01]  /*8400*/  FFMA R4, R35.reuse, R20, R4 ;  /* 0x0000001423047223 */ /* 0x040fe20000000004 */
        /* <DEDUP_REMOVED lines=21> */
[----:B------:R-:W-:Y:S01]  /*8560*/  FFMA R15, R35, R46, R15 ;  /* 0x0000002e230f7223 */ /* 0x000fe2000000000f */
        /* <DEDUP_REMOVED lines=20> */
[----:B-1----:R-:W1:Y:S02]  /*86b0*/  FENCE.VIEW.ASYNC.S ;  /* 0x00000000000073c6 */ /* 0x002e640000000000 */
[----:B-1----:R-:W-:Y:S06]  /*86c0*/  BAR.SYNC.DEFER_BLOCKING 0x1, 0x80 ;  /* 0x0042000000007b1d */ /* 0x002fec0000010000 */
        /* <DEDUP_REMOVED lines=14> */
[----:B-1----:R-:W-:Y:S04]  /*87b0*/  DEPBAR.LE SB0, 0x1 ;  /* 0x000080400000791a */ /* 0x002fe80000000000 */
.L_x_145:
[----:B------:R-:W-:Y:S05]  /*87c0*/  BSYNC.RECONVERGENT B0 ;  /* 0x0000000000007941 */ /* 0x000fea0003800200 */
.L_x_144:
[----:B------:R-:W-:Y:S01]  /*87d0*/  BAR.SYNC.DEFER_BLOCKING 0x1, 0x80 ;  /* 0x0042000000007b1d */ /* 0x000fe20000010000 */
[----:B------:R-:W-:Y:S01]  /*87e0*/  UISETP.NE.AND UP0, UPT, UR49, -0x4, UPT ;  /* 0xfffffffc3100788c */ /* 0x000fe2000bf05270 */
[----:B------:R-:W-:Y:S08]  /*87f0*/  IADD3 R0, PT, PT, R30, 0x1, RZ ;  /* 0x000000011e007810 */ /* 0x000ff00007ffe0ff */
[----:B------:R-:W-:Y:S05]  /*8800*/  BRA.U !UP0, `(.L_x_146) ;  /* 0x0000000108287547 */ /* 0x000fea000b800000 */
[----:B------:R-:W-:Y:S01]  /*8810*/  ISETP.NE.AND P0, PT, R78, RZ, PT ;  /* 0x000000ff4e00720c */ /* 0x000fe20003f05270 */
[----:B------:R-:W-:Y:S01]  /*8820*/  IMAD.U32 R3, RZ, RZ, UR51 ;  /* 0x00000033ff037e24 */ /* 0x000fe2000f8e00ff */
[----:B------:R-:W-:Y:S01]  /*8830*/  UIADD3 UR51, UPT, UPT, UR51, 0x1, URZ ;  /* 0x0000000133337890 */ /* 0x000fe2000fffe0ff */
[----:B------:R-:W-:Y:S03]  /*8840*/  IMAD.U32 R2, RZ, RZ, UR37 ;  /* 0x00000025ff027e24 */ /* 0x000fe6000f8e00ff */
[----:B------:R-:W-:Y:S04]  /*8850*/  UISETP.NE.AND UP0, UPT, UR51, 0x4, UPT ;  /* 0x000000043300788c */ /* 0x000fe8000bf05270 */
[----:B------:R-:W-:Y:S03]  /*8860*/  USEL UR51, UR51, URZ, UP0 ;  /* 0x000000ff33337287 */ /* 0x000fe60008000000 */
[----:B------:R-:W-:Y:S05]  /*8870*/  @P0 LEA R3, R3, UR48, 0x3 ;  /* 0x0000003003030c11 */ /* 0x000fea000f8e18ff */
[----:B------:R-:W-:Y:S05]  /*8880*/  @P0 VIADD R3, R3, 0x90 ;  /* 0x0000009003030836 */ /* 0x000fea0000000000 */
[----:B------:R-:W-:Y:S04]  /*8890*/  @P0 PRMT R2, R2, 0x654, R3 ;  /* 0x0000065402020816 */ /* 0x000fe80000000003 */
[----:B------:R1:W-:Y:S03]  /*88a0*/  @P0 SYNCS.ARRIVE.TRANS64.RED.A1T0 RZ, [R2+URZ], RZ ;  /* 0x000000ff02ff09a7 */ /* 0x0003e600081004ff */
.L_x_146:
[----:B------:R-:W-:Y:S01]  /*88b0*/  ISETP.NE.AND P2, PT, R73, RZ, PT ;  /* 0x000000ff4900720c */ /* 0x000fe20003f45270 */
[----:B------:R-:W-:Y:S01]  /*88c0*/  UIADD3 UR49, UPT, UPT, UR49, 0x4, URZ ;  /* 0x0000000431317890 */ /* 0x000fe2000fffe0ff */
[----:B------:R-:W-:Y:S01]  /*88d0*/  ISETP.NE.AND P0, PT, R76, 0x2, PT ;  /* 0x000000024c00780c */ /* 0x000fe20003f05270 */
[----:B------:R-:W-:Y:S01]  /*88e0*/  IMAD.IADD R34, R29, 0x1, R58 ;  /* 0x000000011d227824 */ /* 0x000fe200078e023a */
[----:B------:R-:W-:Y:S01]  /*88f0*/  ISETP.NE.AND P1, PT, R0, 0x4, PT ;  /* 0x000000040000780c */ /* 0x000fe20003f25270 */
[----:B------:R-:W-:Y:S01]  /*8900*/  IMAD.IADD R37, R31, 0x1, R60 ;  /* 0x000000011f257824 */ /* 0x000fe200078e023c */
[----:B-1----:R-:W-:Y:S02]  /*8910*/  SEL R2, RZ, 0x1, P0 ;  /* 0x00000001ff027807 */ /* 0x002fe40000000000 */
[----:B------:R-:W-:Y:S02]  /*8920*/  SEL R3, RZ, 0x1, P1 ;  /* 0x00000001ff037807 */ /* 0x000fe40000800000 */
[----:B------:R-:W-:Y:S02]  /*8930*/  LOP3.LUT R69, R69, R2, RZ, 0x3c, !PT ;  /* 0x0000000245457212 */ /* 0x000fe400078e3cff */
[----:B------:R-:W-:Y:S02]  /*8940*/  LOP3.LUT R70, R70, R3, RZ, 0x3c, !PT ;  /* 0x0000000346467212 */ /* 0x000fe400078e3cff */
[----:B------:R-:W-:Y:S02]  /*8950*/  @P2 R2UR UR36, R68 ;  /* 0x00000000442422ca */ /* 0x000fe400000e0000 */
[----:B------:R-:W-:Y:S02]  /*8960*/  SEL R76, R76, RZ, P0 ;  /* 0x000000ff4c4c7207 */ /* 0x000fe40000000000 */
[----:B------:R-:W-:Y:S01]  /*8970*/  SEL R30, R0, RZ, P1 ;  /* 0x000000ff001e7207 */ /* 0x000fe20000800000 */
[----:B------:R-:W-:Y:S10]  /*8980*/  @P2 BRA `(.L_x_147) ;  /* 0xffffffcc00d42947 */ /* 0x000ff4000383ffff */
[----:B------:R-:W-:-:S09]  /*8990*/  UISETP.NE.AND UP0, UPT, UR50, URZ, UPT ;  /* 0x000000ff3200728c */ /* 0x000fd2000bf05270 */
[----:B------:R-:W-:Y:S05]  /*89a0*/  BRA.U !UP0, `(.L_x_148) ;  /* 0x0000000108487547 */ /* 0x000fea000b800000 */
[----:B------:R-:W1:Y:S02]  /*89b0*/  LDCU.64 UR4, c[0x0][0x890] ;  /* 0x00011200ff0477ac */ /* 0x000e640008000a00 */
[----:B-1----:R-:W-:-:S04]  /*89c0*/  UISETP.NE.U32.AND UP0, UPT, UR4, URZ, UPT ;  /* 0x000000ff0400728c */ /* 0x002fc8000bf05070 */
[----:B------:R-:W-:-:S09]  /*89d0*/  UISETP.NE.AND.EX UP0, UPT, UR5, URZ, UPT, UP0 ;  /* 0x000000ff0500728c */ /* 0x000fd2000bf05300 */
[----:B------:R-:W-:Y:S05]  /*89e0*/  BRA.U UP0, `(.L_x_149) ;  /* 0x00000001000c7547 */ /* 0x000fea000b800000 */
[----:B------:R-:W-:-:S13]  /*89f0*/  FSETP.NEU.AND P0, PT, R35, RZ, PT ;  /* 0x000000ff2300720b */ /* 0x000fda0003f0d000 */
[----:B------:R-:W-:Y:S05]  /*8a00*/  @!P0 EXIT ;  /* 0x000000000000894d */ /* 0x000fea0003800000 */
[----:B------:R-:W-:Y:S05]  /*8a10*/  BRA `(.L_x_148) ;  /* 0x00000000002c7947 */ /* 0x000fea0003800000 */
.L_x_149:
[----:B------:R-:W-:Y:S01]  /*8a20*/  ISETP.NE.AND P0, PT, R75, RZ, PT ;  /* 0x000000ff4b00720c */ /* 0x000fe20003f05270 */
[----:B------:R-:W-:-:S12]  /*8a30*/  BSSY.RECONVERGENT B0, `(.L_x_148) ;  /* 0x0000009000007945 */ /* 0x000fd80003800200 */
[----:B------:R-:W-:Y:S05]  /*8a40*/  @P0 BRA `(.L_x_150) ;  /* 0x0000000000140947 */ /* 0x000fea0003800000 */
[----:B------:R-:W1:Y:S02]  /*8a50*/  LDCU.64 UR4, c[0x0][0x888] ;  /* 0x00011100ff0477ac */ /* 0x000e640008000a00 */
[----:B-1----:R-:W-:-:S04]  /*8a60*/  ISETP.NE.U32.AND P0, PT, RZ, UR4, PT ;  /* 0x00000004ff007c0c */ /* 0x002fc8000bf05070 */
[----:B------:R-:W-:-:S13]  /*8a70*/  ISETP.NE.AND.EX P0, PT, RZ, UR5, PT, P0 ;  /* 0x00000005ff007c0c */ /* 0x000fda000bf05300 */
[----:B------:R-:W-:Y:S05]  /*8a80*/  @!P0 EXIT ;  /* 0x000000000000894d */ /* 0x000fea0003800000 */
[----:B------:R-:W-:Y:S05]  /*8a90*/  BRA `(.L_x_151) ;  /* 0x0000000000087947 */ /* 0x000fea0003800000 */
.L_x_150:
[----:B------:R-:W-:-:S13]  /*8aa0*/  FSETP.NEU.AND P0, PT, R35, RZ, PT ;  /* 0x000000ff2300720b */ /* 0x000fda0003f0d000 */
[----:B------:R-:W-:Y:S05]  /*8ab0*/  @!P0 EXIT ;  /* 0x000000000000894d */ /* 0x000fea0003800000 */
.L_x_151:
[----:B------:R-:W-:Y:S05]  /*8ac0*/  BSYNC.RECONVERGENT B0 ;  /* 0x0000000000007941 */ /* 0x000fea0003800200 */
.L_x_148:
[----:B------:R-:W-:Y:S01]  /*8ad0*/  ULEA UR4, UR51, UR48, 0x3 ;  /* 0x0000003033047291 */ /* 0x000fe2000f8e18ff */
[----:B------:R-:W-:-:S04]  /*8ae0*/  DEPBAR.LE SB0, 0x0 ;  /* 0x000080000000791a */ /* 0x000fc80000000000 */
[----:B------:R-:W-:-:S04]  /*8af0*/  UIADD3 UR4, UPT, UPT, UR4, 0x90, URZ ;  /* 0x0000009004047890 */ /* 0x000fc8000fffe0ff */
[----:B------:R-:W-:-:S09]  /*8b00*/  UPRMT UR4, UR37, 0x654, UR4 ;  /* 0x0000065425047896 */ /* 0x000fd20008000004 */
[----:B------:R-:W-:Y:S01]  /*8b10*/  SYNCS.ARRIVE.TRANS64.RED.A1T0 RZ, [UR4], RZ ;  /* 0x000000ffffff79a7 */ /* 0x000fe20008100404 */
[----:B------:R-:W-:Y:S05]  /*8b20*/  EXIT ;  /* 0x000000000000794d */ /* 0x000fea0003800000 */
.L_x_24:
[----:B--2---:R2:W4:Y:S02]  /*8b30*/  SYNCS.PHASECHK.TRANS64.TRYWAIT P0, [R3+URZ+0x130], R2 ;  /* 0x00013002030075a7 */ /* 0x00452400080011ff */
[----:B----4-:R-:W-:Y:S05]  /*8b40*/  @!P0 NANOSLEEP.SYNCS 0x989680 ;  /* 0x009896800000895d */ /* 0x010fea0003900000 */
[----:B------:R-:W4:Y:S02]  /*8b50*/  @!P0 SYNCS.PHASECHK.TRANS64 P0, [R3+URZ+0x130], R2 ;  /* 0x00013002030085a7 */ /* 0x000f2400080010ff */
[----:B----4-:R-:W-:Y:S05]  /*8b60*/  @!P0 BRA `(.L_x_24) ;  /* 0xfffffffc00f08947 */ /* 0x010fea000383ffff */
[----:B------:R-:W-:Y:S05]  /*8b70*/  BRA `(.L_x_152) ;  /* 0xffffff8c00807947 */ /* 0x000fea000383ffff */
.L_x_27:
[----:B-1----:R-:W-:-:S07]  /*8b80*/  MOV R2, UR33 ;  /* 0x0000002100027c02 */ /* 0x002fce0008000f00 */
.L_x_153:
[----:B-1----:R1:W2:Y:S02]  /*8b90*/  SYNCS.PHASECHK.TRANS64.TRYWAIT P0, [R2+URZ+0x38], R5 ;  /* 0x00003805020075a7 */ /* 0x0022a400080011ff */
[----:B--2---:R-:W-:Y:S05]  /*8ba0*/  @!P0 NANOSLEEP.SYNCS 0x989680 ;  /* 0x009896800000895d */ /* 0x004fea0003900000 */
[----:B------:R-:W2:Y:S02]  /*8bb0*/  @!P0 SYNCS.PHASECHK.TRANS64 P0, [R2+URZ+0x38], R5 ;  /* 0x00003805020085a7 */ /* 0x000ea400080010ff */
[----:B--2---:R-:W-:Y:S05]  /*8bc0*/  @!P0 BRA `(.L_x_153) ;  /* 0xfffffffc00f08947 */ /* 0x004fea000383ffff */
[----:B------:R-:W-:Y:S05]  /*8bd0*/  BRA `(.L_x_26) ;  /* 0xffffff8c00e87947 */ /* 0x000fea000383ffff */
.L_x_34:
[----:B-1----:R-:W-:-:S07]  /*8be0*/  MOV R2, UR17 ;  /* 0x0000001100027c02 */ /* 0x002fce0008000f00 */
.L_x_154:
[----:B-1----:R1:W2:Y:S02]  /*8bf0*/  SYNCS.PHASECHK.TRANS64.TRYWAIT P0, [R2+URZ+0x38], R5 ;  /* 0x00003805020075a7 */ /* 0x0022a400080011ff */
[----:B--2---:R-:W-:Y:S05]  /*8c00*/  @!P0 NANOSLEEP.SYNCS 0x989680 ;  /* 0x009896800000895d */ /* 0x004fea0003900000 */
[----:B------:R-:W2:Y:S02]  /*8c10*/  @!P0 SYNCS.PHASECHK.TRANS64 P0, [R2+URZ+0x38], R5 ;  /* 0x00003805020085a7 */ /* 0x000ea400080010ff */
[----:B--2---:R-:W-:Y:S05]  /*8c20*/  @!P0 BRA `(.L_x_154) ;  /* 0xfffffffc00f08947 */ /* 0x004fea000383ffff */
[----:B------:R-:W-:Y:S05]  /*8c30*/  BRA `(.L_x_33) ;  /* 0xffffff9000a87947 */ /* 0x000fea000383ffff */
.L_x_39:
[----:B-1----:R1:W2:Y:S02]  /*8c40*/  SYNCS.PHASECHK.TRANS64.TRYWAIT P0, [R2+URZ+0xc0], R3 ;  /* 0x0000c003020075a7 */ /* 0x0022a400080011ff */
[----:B--2---:R-:W-:Y:S05]  /*8c50*/  @!P0 NANOSLEEP.SYNCS 0x989680 ;  /* 0x009896800000895d */ /* 0x004fea0003900000 */
[----:B------:R-:W2:Y:S02]  /*8c60*/  @!P0 SYNCS.PHASECHK.TRANS64 P0, [R2+URZ+0xc0], R3 ;  /* 0x0000c003020085a7 */ /* 0x000ea400080010ff */
[----:B--2---:R-:W-:Y:S05]  /*8c70*/  @!P0 BRA `(.L_x_39) ;  /* 0xfffffffc00f08947 */ /* 0x004fea000383ffff */
[----:B------:R-:W-:Y:S05]  /*8c80*/  BRA `(.L_x_155) ;  /* 0xffffff9400507947 */ /* 0x000fea000383ffff */
.L_x_43:
[----:B---3--:R-:W-:-:S07]  /*8c90*/  MOV R0, UR5 ;  /* 0x0000000500007c02 */ /* 0x008fce0008000f00 */
.L_x_156:
[----:B-1----:R1:W2:Y:S02]  /*8ca0*/  SYNCS.PHASECHK.TRANS64.TRYWAIT P0, [R0+URZ], R3 ;  /* 0x00000003000075a7 */ /* 0x0022a400080011ff */
[----:B--2---:R-:W-:Y:S05]  /*8cb0*/  @!P0 NANOSLEEP.SYNCS 0x989680 ;  /* 0x009896800000895d */ /* 0x004fea0003900000 */
[----:B------:R-:W2:Y:S02]  /*8cc0*/  @!P0 SYNCS.PHASECHK.TRANS64 P0, [R0+URZ], R3 ;  /* 0x00000003000085a7 */ /* 0x000ea400080010ff */
[----:B--2---:R-:W-:Y:S05]  /*8cd0*/  @!P0 BRA `(.L_x_156) ;  /* 0xfffffffc00f08947 */ /* 0x004fea000383ffff */
[----:B------:R-:W-:Y:S05]  /*8ce0*/  BRA `(.L_x_157) ;  /* 0xffffff9800c07947 */ /* 0x000fea000383ffff */
.L_x_44:
[----:B---3--:R-:W-:-:S07]  /*8cf0*/  MOV R0, UR5 ;  /* 0x0000000500007c02 */ /* 0x008fce0008000f00 */
.L_x_158:
[----:B-1----:R1:W2:Y:S02]  /*8d00*/  SYNCS.PHASECHK.TRANS64.TRYWAIT P0, [R0+URZ], R3 ;  /* 0x00000003000075a7 */ /* 0x0022a400080011ff */
[----:B--2---:R-:W-:Y:S05]  /*8d10*/  @!P0 NANOSLEEP.SYNCS 0x989680 ;  /* 0x009896800000895d */ /* 0x004fea0003900000 */
[----:B------:R-:W2:Y:S02]  /*8d20*/  @!P0 SYNCS.PHASECHK.TRANS64 P0, [R0+URZ], R3 ;  /* 0x00000003000085a7 */ /* 0x000ea400080010ff */
[----:B--2---:R-:W-:Y:S05]  /*8d30*/  @!P0 BRA `(.L_x_158) ;  /* 0xfffffffc00f08947 */ /* 0x004fea000383ffff */
[----:B------:R-:W-:Y:S05]  /*8d40*/  BRA `(.L_x_159) ;  /* 0xffffff9800cc7947 */ /* 0x000fea000383ffff */
.L_x_45:
[----:B---3--:R-:W-:-:S07]  /*8d50*/  MOV R0, UR5 ;  /* 0x0000000500007c02 */ /* 0x008fce0008000f00 */
.L_x_160:
[----:B-1----:R1:W2:Y:S02]  /*8d60*/  SYNCS.PHASECHK.TRANS64.TRYWAIT P0, [R0+URZ], R3 ;  /* 0x00000003000075a7 */ /* 0x0022a400080011ff */
[----:B--2---:R-:W-:Y:S05]  /*8d70*/  @!P0 NANOSLEEP.SYNCS 0x989680 ;  /* 0x009896800000895d */ /* 0x004fea0003900000 */
[----:B------:R-:W2:Y:S02]  /*8d80*/  @!P0 SYNCS.PHASECHK.TRANS64 P0, [R0+URZ], R3 ;  /* 0x00000003000085a7 */ /* 0x000ea400080010ff */
[----:B--2---:R-:W-:Y:S05]  /*8d90*/  @!P0 BRA `(.L_x_160) ;  /* 0xfffffffc00f08947 */ /* 0x004fea000383ffff */
[----:B------:R-:W-:Y:S05]  /*8da0*/  BRA `(.L_x_161) ;  /* 0xffffff9800d87947 */ /* 0x000fea000383ffff */
.L_x_46:
[----:B---3--:R-:W-:-:S07]  /*8db0*/  MOV R0, UR5 ;  /* 0x0000000500007c02 */ /* 0x008fce0008000f00 */
.L_x_162:
[----:B-1----:R1:W2:Y:S02]  /*8dc0*/  SYNCS.PHASECHK.TRANS64.TRYWAIT P0, [R0+URZ], R3 ;  /* 0x00000003000075a7 */ /* 0x0022a400080011ff */
[----:B--2---:R-:W-:Y:S05]  /*8dd0*/  @!P0 NANOSLEEP.SYNCS 0x989680 ;  /* 0x009896800000895d */ /* 0x004fea0003900000 */
[----:B------:R-:W2:Y:S02]  /*8de0*/  @!P0 SYNCS.PHASECHK.TRANS64 P0, [R0+URZ], R3 ;  /* 0x00000003000085a7 */ /* 0x000ea400080010ff */
[----:B--2---:R-:W-:Y:S05]  /*8df0*/  @!P0 BRA `(.L_x_162) ;  /* 0xfffffffc00f08947 */ /* 0x004fea000383ffff */
[----:B------:R-:W-:Y:S05]  /*8e00*/  BRA `(.L_x_163) ;  /* 0xffffff9800e47947 */ /* 0x000fea000383ffff */
.L_x_47:
[----:B---3--:R-:W-:-:S07]  /*8e10*/  MOV R0, UR5 ;  /* 0x0000000500007c02 */ /* 0x008fce0008000f00 */
.L_x_164:
[----:B-1----:R1:W2:Y:S02]  /*8e20*/  SYNCS.PHASECHK.TRANS64.TRYWAIT P0, [R0+URZ], R3 ;  /* 0x00000003000075a7 */ /* 0x0022a400080011ff */
[----:B--2---:R-:W-:Y:S05]  /*8e30*/  @!P0 NANOSLEEP.SYNCS 0x989680 ;  /* 0x009896800000895d */ /* 0x004fea0003900000 */
[----:B------:R-:W2:Y:S02]  /*8e40*/  @!P0 SYNCS.PHASECHK.TRANS64 P0, [R0+URZ], R3 ;  /* 0x00000003000085a7 */ /* 0x000ea400080010ff */
[----:B--2---:R-:W-:Y:S05]  /*8e50*/  @!P0 BRA `(.L_x_164) ;  /* 0xfffffffc00f08947 */ /* 0x004fea000383ffff */
[----:B------:R-:W-:Y:S05]  /*8e60*/  BRA `(.L_x_165) ;  /* 0xffffff9800f07947 */ /* 0x000fea000383ffff */
.L_x_48:
[----:B---3--:R-:W-:-:S07]  /*8e70*/  MOV R0, UR5 ;  /* 0x0000000500007c02 */ /* 0x008fce0008000f00 */
.L_x_166:
[----:B-1----:R1:W2:Y:S02]  /*8e80*/  SYNCS.PHASECHK.TRANS64.TRYWAIT P0, [R0+URZ], R3 ;  /* 0x00000003000075a7 */ /* 0x0022a400080011ff */
[----:B--2---:R-:W-:Y:S05]  /*8e90*/  @!P0 NANOSLEEP.SYNCS 0x989680 ;  /* 0x009896800000895d */ /* 0x004fea0003900000 */
[----:B------:R-:W2:Y:S02]  /*8ea0*/  @!P0 SYNCS.PHASECHK.TRANS64 P0, [R0+URZ], R3 ;  /* 0x00000003000085a7 */ /* 0x000ea400080010ff */
[----:B--2---:R-:W-:Y:S05]  /*8eb0*/  @!P0 BRA `(.L_x_166) ;  /* 0xfffffffc00f08947 */ /* 0x004fea000383ffff */
[----:B------:R-:W-:Y:S05]  /*8ec0*/  BRA `(.L_x_167) ;  /* 0xffffff9800fc7947 */ /* 0x000fea000383ffff */
.L_x_51:
[----:B-1----:R1:W2:Y:S02]  /*8ed0*/  SYNCS.PHASECHK.TRANS64.TRYWAIT P0, [R0+URZ+0x120], R5 ;  /* 0x00012005000075a7 */ /* 0x0022a400080011ff */
[----:B--2---:R-:W-:Y:S05]  /*8ee0*/  @!P0 NANOSLEEP.SYNCS 0x989680 ;  /* 0x009896800000895d */ /* 0x004fea0003900000 */
[----:B------:R-:W2:Y:S02]  /*8ef0*/  @!P0 SYNCS.PHASECHK.TRANS64 P0, [R0+URZ+0x120], R5 ;  /* 0x00012005000085a7 */ /* 0x000ea400080010ff */
[----:B--2---:R-:W-:Y:S05]  /*8f00*/  @!P0 BRA `(.L_x_51) ;  /* 0xfffffffc00f08947 */ /* 0x004fea000383ffff */
[----:B------:R-:W-:Y:S05]  /*8f10*/  BRA `(.L_x_168) ;  /* 0xffffff9c005c7947 */ /* 0x000fea000383ffff */
.L_x_52:
[----:B------:R-:W-:-:S07]  /*8f20*/  MOV R0, UR5 ;  /* 0x0000000500007c02 */ /* 0x000fce0008000f00 */
.L_x_169:
[----:B-1----:R1:W2:Y:S02]  /*8f30*/  SYNCS.PHASECHK.TRANS64.TRYWAIT P0, [R0+URZ+0xd0], R7 ;  /* 0x0000d007000075a7 */ /* 0x0022a400080011ff */
[----:B--2---:R-:W-:Y:S05]  /*8f40*/  @!P0 NANOSLEEP.SYNCS 0x989680 ;  /* 0x009896800000895d */ /* 0x004fea0003900000 */
[----:B------:R-:W2:Y:S02]  /*8f50*/  @!P0 SYNCS.PHASECHK.TRANS64 P0, [R0+URZ+0xd0], R7 ;  /* 0x0000d007000085a7 */ /* 0x000ea400080010ff */
[----:B--2---:R-:W-:Y:S05]  /*8f60*/  @!P0 BRA `(.L_x_169) ;  /* 0xfffffffc00f08947 */ /* 0x004fea000383ffff */
[----:B------:R-:W-:Y:S05]  /*8f70*/  BRA `(.L_x_170) ;  /* 0xffffff9c006c7947 */ /* 0x000fea000383ffff */
.L_x_53:
[----:B-1----:R1:W2:Y:S02]  /*8f80*/  SYNCS.PHASECHK.TRANS64.TRYWAIT P1, [R0+URZ+0xc0], R5 ;  /* 0x0000c005000075a7 */ /* 0x0022a400080211ff */
[----:B--2---:R-:W-:Y:S05]  /*8f90*/  @!P1 NANOSLEEP.SYNCS 0x989680 ;  /* 0x009896800000995d */ /* 0x004fea0003900000 */
[----:B------:R-:W2:Y:S02]  /*8fa0*/  @!P1 SYNCS.PHASECHK.TRANS64 P1, [R0+URZ+0xc0], R5 ;  /* 0x0000c005000095a7 */ /* 0x000ea400080210ff */
[----:B--2---:R-:W-:Y:S05]  /*8fb0*/  @!P1 BRA `(.L_x_53) ;  /* 0xfffffffc00f09947 */ /* 0x004fea000383ffff */
[----:B------:R-:W-:Y:S05]  /*8fc0*/  BRA `(.L_x_171) ;  /* 0xffffff9c009c7947 */ /* 0x000fea000383ffff */
.L_x_56:
[----:B------:R-:W-:-:S07]  /*8fd0*/  MOV R0, UR5 ;  /* 0x0000000500007c02 */ /* 0x000fce0008000f00 */
.L_x_172:
[----:B-1----:R1:W2:Y:S02]  /*8fe0*/  SYNCS.PHASECHK.TRANS64.TRYWAIT P0, [R0+URZ+0xd0], R3 ;  /* 0x0000d003000075a7 */ /* 0x0022a400080011ff */
[----:B--2---:R-:W-:Y:S05]  /*8ff0*/  @!P0 NANOSLEEP.SYNCS 0x989680 ;  /* 0x009896800000895d */ /* 0x004fea0003900000 */
[----:B------:R-:W2:Y:S02]  /*9000*/  @!P0 SYNCS.PHASECHK.TRANS64 P0, [R0+URZ+0xd0], R3 ;  /* 0x0000d003000085a7 */ /* 0x000ea400080010ff */
[----:B--2---:R-:W-:Y:S05]  /*9010*/  @!P0 BRA `(.L_x_172) ;  /* 0xfffffffc00f08947 */ /* 0x004fea000383ffff */
[----:B------:R-:W-:Y:S05]  /*9020*/  BRA `(.L_x_55) ;  /* 0xffffff9c00f07947 */ /* 0x000fea000383ffff */
.L_x_65:
[----:B-1----:R-:W-:-:S04]  /*9030*/  MOV R4, UR4 ;  /* 0x0000000400047c02 */ /* 0x002fc80008000f00 */
[----:B------:R1:W2:Y:S03]  /*9040*/  SYNCS.PHASECHK.TRANS64.TRYWAIT P0, [R4+URZ+0x8], R5 ;  /* 0x00000805040075a7 */ /* 0x0002a600080011ff */
[----:B--2---:R-:W-:Y:S05]  /*9050*/  @!P0 NANOSLEEP.SYNCS 0x989680 ;  /* 0x009896800000895d */ /* 0x004fea0003900000 */
[----:B------:R-:W2:Y:S02]  /*9060*/  @!P0 SYNCS.PHASECHK.TRANS64 P0, [R4+URZ+0x8], R5 ;  /* 0x00000805040085a7 */ /* 0x000ea400080010ff */
[----:B--2---:R-:W-:Y:S05]  /*9070*/  @!P0 BRA `(.L_x_65) ;  /* 0xfffffffc00ec8947 */ /* 0x004fea000383ffff */
[----:B------:R-:W-:Y:S05]  /*9080*/  BRA `(.L_x_64) ;  /* 0xffffffa000a47947 */ /* 0x000fea000383ffff */
.L_x_67:
[----:B------:R-:W-:Y:S01]  /*9090*/  BSSY B0, `(.L_x_173) ;  /* 0x0000006000007945 */ /* 0x000fe20003800000 */
[----:B------:R-:W-:-:S07]  /*90a0*/  MOV R15, 0xffffffff ;  /* 0xffffffff000f7802 */ /* 0x000fce0000000f00 */
[----:B-1---5:R-:W-:Y:S05]  /*90b0*/  WARPSYNC.COLLECTIVE R15, `(.L_x_174) ;  /* 0x000000000f0c7348 */ /* 0x022fea0003c00000 */
[----:B------:R-:W-:Y:S02]  /*90c0*/  ELECT P6, UR79, PT ;  /* 0x00000000004f782f */ /* 0x000fe400038c0000 */
[----:B------:R-:W-:Y:S01]  /*90d0*/  MOV R14, UR79 ;  /* 0x0000004f000e7c02 */ /* 0x000fe20008000f00 */
[----:B-1---5:R-:W-:Y:S10]  /*90e0*/  ENDCOLLECTIVE ;  /* 0x000000000000791b */ /* 0x022ff40003800000 */
.L_x_174:
[----:B------:R-:W-:Y:S05]  /*90f0*/  BSYNC B0 ;  /* 0x0000000000007941 */ /* 0x000fea0003800000 */
.L_x_173:
[----:B------:R-:W-:Y:S05]  /*9100*/  BRA `(.L_x_175) ;  /* 0xffffffa000d47947 */ /* 0x000fea000383ffff */
.L_x_69:
[----:B-1----:R-:W-:-:S04]  /*9110*/  MOV R2, UR4 ;  /* 0x0000000400027c02 */ /* 0x002fc80008000f00 */
[----:B------:R1:W2:Y:S03]  /*9120*/  SYNCS.PHASECHK.TRANS64.TRYWAIT P0, [R2+URZ+0x8], R3 ;  /* 0x00000803020075a7 */ /* 0x0002a600080011ff */
[----:B--2---:R-:W-:Y:S05]  /*9130*/  @!P0 NANOSLEEP.SYNCS 0x989680 ;  /* 0x009896800000895d */ /* 0x004fea0003900000 */
[----:B------:R-:W2:Y:S02]  /*9140*/  @!P0 SYNCS.PHASECHK.TRANS64 P0, [R2+URZ+0x8], R3 ;  /* 0x00000803020085a7 */ /* 0x000ea400080010ff */
[----:B--2---:R-:W-:Y:S05]  /*9150*/  @!P0 BRA `(.L_x_69) ;  /* 0xfffffffc00ec8947 */ /* 0x004fea000383ffff */
[----:B------:R-:W-:Y:S05]  /*9160*/  BRA `(.L_x_68) ;  /* 0xffffffa000d87947 */ /* 0x000fea000383ffff */
.L_x_70:
[----:B-1----:R1:W2:Y:S02]  /*9170*/  SYNCS.PHASECHK.TRANS64.TRYWAIT P0, [R0+URZ+0xc0], R5 ;  /* 0x0000c005000075a7 */ /* 0x0022a400080011ff */
[----:B--2---:R-:W-:Y:S05]  /*9180*/  @!P0 NANOSLEEP.SYNCS 0x989680 ;  /* 0x009896800000895d */ /* 0x004fea0003900000 */
[----:B------:R-:W2:Y:S02]  /*9190*/  @!P0 SYNCS.PHASECHK.TRANS64 P0, [R0+URZ+0xc0], R5 ;  /* 0x0000c005000085a7 */ /* 0x000ea400080010ff */
[----:B--2---:R-:W-:Y:S05]  /*91a0*/  @!P0 BRA `(.L_x_70) ;  /* 0xfffffffc00f08947 */ /* 0x004fea000383ffff */
[----:B------:R-:W-:Y:S05]  /*91b0*/  BRA `(.L_x_176) ;  /* 0xffffffa400c07947 */ /* 0x000fea000383ffff */
.L_x_72:
[----:B------:R-:W-:-:S07]  /*91c0*/  MOV R0, UR7 ;  /* 0x0000000700007c02 */ /* 0x000fce0008000f00 */
.L_x_177:
[----:B-1----:R1:W2:Y:S02]  /*91d0*/  SYNCS.PHASECHK.TRANS64.TRYWAIT P0, [R0+URZ+0x100], R5 ;  /* 0x00010005000075a7 */ /* 0x0022a400080011ff */
[----:B--2---:R-:W-:Y:S05]  /*91e0*/  @!P0 NANOSLEEP.SYNCS 0x989680 ;  /* 0x009896800000895d */ /* 0x004fea0003900000 */
[----:B------:R-:W2:Y:S02]  /*91f0*/  @!P0 SYNCS.PHASECHK.TRANS64 P0, [R0+URZ+0x100], R5 ;  /* 0x00010005000085a7 */ /* 0x000ea400080010ff */
[----:B--2---:R-:W-:Y:S05]  /*9200*/  @!P0 BRA `(.L_x_177) ;  /* 0xfffffffc00f08947 */ /* 0x004fea000383ffff */
[----:B------:R-:W-:Y:S05]  /*9210*/  BRA `(.L_x_178) ;  /* 0xffffffa8000c7947 */ /* 0x000fea000383ffff */
.L_x_75:
[----:B------:R-:W-:Y:S07]  /*9220*/  MOV R0, UR6 ;  /* 0x0000000600007c02 */ /* 0x000fee0008000f00 */
.L_x_179:
[----:B-1----:R1:W2:Y:S02]  /*9230*/  SYNCS.PHASECHK.TRANS64.TRYWAIT P0, [R0+URZ], R5 ;  /* 0x00000005000075a7 */ /* 0x0022a400080011ff */
[----:B--2---:R-:W-:Y:S05]  /*9240*/  @!P0 NANOSLEEP.SYNCS 0x989680 ;  /* 0x009896800000895d */ /* 0x004fea0003900000 */
[----:B------:R-:W2:Y:S02]  /*9250*/  @!P0 SYNCS.PHASECHK.TRANS64 P0, [R0+URZ], R5 ;  /* 0x00000005000085a7 */ /* 0x000ea400080010ff */
[----:B--2---:R-:W-:Y:S05]  /*9260*/  @!P0 BRA `(.L_x_179) ;  /* 0xfffffffc00f08947 */ /* 0x004fea000383ffff */
[----:B------:R-:W-:Y:S05]  /*9270*/  BRA `(.L_x_74) ;  /* 0xffffffa800207947 */ /* 0x000fea000383ffff */
.L_x_79:
[----:B-1----:R-:W-:-:S07]  /*9280*/  MOV R0, UR7 ;  /* 0x0000000700007c02 */ /* 0x002fce0008000f00 */
.L_x_180:
[----:B-1----:R1:W2:Y:S02]  /*9290*/  SYNCS.PHASECHK.TRANS64.TRYWAIT P0, [R0+URZ], R3 ;  /* 0x00000003000075a7 */ /* 0x0022a400080011ff */
[----:B--2---:R-:W-:Y:S05]  /*92a0*/  @!P0 NANOSLEEP.SYNCS 0x989680 ;  /* 0x009896800000895d */ /* 0x004fea0003900000 */
[----:B------:R-:W2:Y:S02]  /*92b0*/  @!P0 SYNCS.PHASECHK.TRANS64 P0, [R0+URZ], R3 ;  /* 0x00000003000085a7 */ /* 0x000ea400080010ff */
[----:B--2---:R-:W-:Y:S05]  /*92c0*/  @!P0 BRA `(.L_x_180) ;  /* 0xfffffffc00f08947 */ /* 0x004fea000383ffff */
[----:B------:R-:W-:Y:S05]  /*92d0*/  BRA `(.L_x_181) ;  /* 0xffffffac00147947 */ /* 0x000fea000383ffff */
.L_x_80:
[----:B------:R-:W-:-:S07]  /*92e0*/  MOV R0, UR7 ;  /* 0x0000000700007c02 */ /* 0x000fce0008000f00 */
.L_x_182:
[----:B-1----:R1:W2:Y:S02]  /*92f0*/  SYNCS.PHASECHK.TRANS64.TRYWAIT P0, [R0+URZ], R3 ;  /* 0x00000003000075a7 */ /* 0x0022a400080011ff */
[----:B--2---:R-:W-:Y:S05]  /*9300*/  @!P0 NANOSLEEP.SYNCS 0x989680 ;  /* 0x009896800000895d */ /* 0x004fea0003900000 */
[----:B------:R-:W2:Y:S02]  /*9310*/  @!P0 SYNCS.PHASECHK.TRANS64 P0, [R0+URZ], R3 ;  /* 0x00000003000085a7 */ /* 0x000ea400080010ff */
[----:B--2---:R-:W-:Y:S05]  /*9320*/  @!P0 BRA `(.L_x_182) ;  /* 0xfffffffc00f08947 */ /* 0x004fea000383ffff */
[----:B------:R-:W-:Y:S05]  /*9330*/  BRA `(.L_x_183) ;  /* 0xffffffac00207947 */ /* 0x000fea000383ffff */
.L_x_81:
[----:B------:R-:W-:-:S07]  /*9340*/  MOV R0, UR7 ;  /* 0x0000000700007c02 */ /* 0x000fce0008000f00 */
.L_x_184:
[----:B-1----:R1:W2:Y:S02]  /*9350*/  SYNCS.PHASECHK.TRANS64.TRYWAIT P0, [R0+URZ], R3 ;  /* 0x00000003000075a7 */ /* 0x0022a400080011ff */
[----:B--2---:R-:W-:Y:S05]  /*9360*/  @!P0 NANOSLEEP.SYNCS 0x989680 ;  /* 0x009896800000895d */ /* 0x004fea0003900000 */
[----:B------:R-:W2:Y:S02]  /*9370*/  @!P0 SYNCS.PHASECHK.TRANS64 P0, [R0+URZ], R3 ;  /* 0x00000003000085a7 */ /* 0x000ea400080010ff */
[----:B--2---:R-:W-:Y:S05]  /*9380*/  @!P0 BRA `(.L_x_184) ;  /* 0xfffffffc00f08947 */ /* 0x004fea000383ffff */
[----:B------:R-:W-:Y:S05]  /*9390*/  BRA `(.L_x_185) ;  /* 0xffffffac002c7947 */ /* 0x000fea000383ffff */
.L_x_84:
[----:B------:R-:W-:-:S07]  /*93a0*/  MOV R0, UR5 ;  /* 0x0000000500007c02 */ /* 0x000fce0008000f00 */
.L_x_186:
[----:B-1----:R1:W2:Y:S02]  /*93b0*/  SYNCS.PHASECHK.TRANS64.TRYWAIT P1, [R0+URZ+0x140], R3 ;  /* 0x00014003000075a7 */ /* 0x0022a400080211ff */
[----:B--2---:R-:W-:Y:S05]  /*93c0*/  @!P1 NANOSLEEP.SYNCS 0x989680 ;  /* 0x009896800000995d */ /* 0x004fea0003900000 */
[----:B------:R-:W2:Y:S02]  /*93d0*/  @!P1 SYNCS.PHASECHK.TRANS64 P1, [R0+URZ+0x140], R3 ;  /* 0x00014003000095a7 */ /* 0x000ea400080210ff */
[----:B--2---:R-:W-:Y:S05]  /*93e0*/  @!P1 BRA `(.L_x_186) ;  /* 0xfffffffc00f09947 */ /* 0x004fea000383ffff */
[----:B------:R-:W-:Y:S05]  /*93f0*/  BRA `(.L_x_187) ;  /* 0xffffffac00787947 */ /* 0x000fea000383ffff */
.L_x_89:
[----:B--2---:R2:W3:Y:S02]  /*9400*/  SYNCS.PHASECHK.TRANS64.TRYWAIT P0, [R0+URZ+0xc0], R3 ;  /* 0x0000c003000075a7 */ /* 0x0044e400080011ff */
[----:B---3--:R-:W-:Y:S05]  /*9410*/  @!P0 NANOSLEEP.SYNCS 0x989680 ;  /* 0x009896800000895d */ /* 0x008fea0003900000 */
[----:B------:R-:W3:Y:S02]  /*9420*/  @!P0 SYNCS.PHASECHK.TRANS64 P0, [R0+URZ+0xc0], R3 ;  /* 0x0000c003000085a7 */ /* 0x000ee400080010ff */
[----:B---3--:R-:W-:Y:S05]  /*9430*/  @!P0 BRA `(.L_x_89) ;  /* 0xfffffffc00f08947 */ /* 0x008fea000383ffff */
[----:B------:R-:W-:Y:S05]  /*9440*/  BRA `(.L_x_188) ;  /* 0xffffffb000787947 */ /* 0x000fea000383ffff */
.L_x_92:
[----:B------:R-:W-:Y:S07]  /*9450*/  MOV R0, UR5 ;  /* 0x0000000500007c02 */ /* 0x000fee0008000f00 */
.L_x_189:
[----:B--2---:R2:W3:Y:S02]  /*9460*/  SYNCS.PHASECHK.TRANS64.TRYWAIT P0, [R0+URZ+0xb8], R3 ;  /* 0x0000b803000075a7 */ /* 0x0044e400080011ff */
[----:B---3--:R-:W-:Y:S05]  /*9470*/  @!P0 NANOSLEEP.SYNCS 0x989680 ;  /* 0x009896800000895d */ /* 0x008fea0003900000 */
[----:B------:R-:W3:Y:S02]  /*9480*/  @!P0 SYNCS.PHASECHK.TRANS64 P0, [R0+URZ+0xb8], R3 ;  /* 0x0000b803000085a7 */ /* 0x000ee400080010ff */
[----:B---3--:R-:W-:Y:S05]  /*9490*/  @!P0 BRA `(.L_x_189) ;  /* 0xfffffffc00f08947 */ /* 0x008fea000383ffff */
[----:B------:R-:W-:Y:S05]  /*94a0*/  BRA `(.L_x_91) ;  /* 0xffffffb400587947 */ /* 0x000fea000383ffff */
.L_x_95:
[----:B------:R-:W-:Y:S07]  /*94b0*/  MOV R3, UR5 ;  /* 0x0000000500037c02 */ /* 0x000fee0008000f00 */
.L_x_190:
[----:B-1----:R1:W2:Y:S02]  /*94c0*/  SYNCS.PHASECHK.TRANS64.TRYWAIT P0, [R3+URZ+0x90], R12 ;  /* 0x0000900c030075a7 */ /* 0x0022a400080011ff */
[----:B--2---:R-:W-:Y:S05]  /*94d0*/  @!P0 NANOSLEEP.SYNCS 0x989680 ;  /* 0x009896800000895d */ /* 0x004fea0003900000 */
[----:B------:R-:W2:Y:S02]  /*94e0*/  @!P0 SYNCS.PHASECHK.TRANS64 P0, [R3+URZ+0x90], R12 ;  /* 0x0000900c030085a7 */ /* 0x000ea400080010ff */
[----:B--2---:R-:W-:Y:S05]  /*94f0*/  @!P0 BRA `(.L_x_190) ;  /* 0xfffffffc00f08947 */ /* 0x004fea000383ffff */
[----:B------:R-:W-:Y:S05]  /*9500*/  BRA `(.L_x_191) ;  /* 0xffffffb400d47947 */ /* 0x000fea000383ffff */
.L_x_96:
[----:B-1----:R-:W-:Y:S07]  /*9510*/  MOV R3, UR5 ;  /* 0x0000000500037c02 */ /* 0x002fee0008000f00 */
.L_x_192:
[----:B-1----:R1:W2:Y:S02]  /*9520*/  SYNCS.PHASECHK.TRANS64.TRYWAIT P0, [R3+URZ+0x98], R12 ;  /* 0x0000980c030075a7 */ /* 0x0022a400080011ff */
[----:B--2---:R-:W-:Y:S05]  /*9530*/  @!P0 NANOSLEEP.SYNCS 0x989680 ;  /* 0x009896800000895d */ /* 0x004fea0003900000 */
[----:B------:R-:W2:Y:S02]  /*9540*/  @!P0 SYNCS.PHASECHK.TRANS64 P0, [R3+URZ+0x98], R12 ;  /* 0x0000980c030085a7 */ /* 0x000ea400080010ff */
[----:B--2---:R-:W-:Y:S05]  /*9550*/  @!P0 BRA `(.L_x_192) ;  /* 0xfffffffc00f08947 */ /* 0x004fea000383ffff */
[----:B------:R-:W-:Y:S05]  /*9560*/  BRA `(.L_x_193) ;  /* 0xffffffb800307947 */ /* 0x000fea000383ffff */
.L_x_97:
[----:B-1----:R-:W-:Y:S07]  /*9570*/  MOV R3, UR5 ;  /* 0x0000000500037c02 */ /* 0x002fee0008000f00 */
.L_x_194:
[----:B-1----:R1:W2:Y:S02]  /*9580*/  SYNCS.PHASECHK.TRANS64.TRYWAIT P0, [R3+URZ+0xa0], R12 ;  /* 0x0000a00c030075a7 */ /* 0x0022a400080011ff */
[----:B--2---:R-:W-:Y:S05]  /*9590*/  @!P0 NANOSLEEP.SYNCS 0x989680 ;  /* 0x009896800000895d */ /* 0x004fea0003900000 */
[----:B------:R-:W2:Y:S02]  /*95a0*/  @!P0 SYNCS.PHASECHK.TRANS64 P0, [R3+URZ+0xa0], R12 ;  /* 0x0000a00c030085a7 */ /* 0x000ea400080010ff */
[----:B--2---:R-:W-:Y:S05]  /*95b0*/  @!P0 BRA `(.L_x_194) ;  /* 0xfffffffc00f08947 */ /* 0x004fea000383ffff */
[----:B------:R-:W-:Y:S05]  /*95c0*/  BRA `(.L_x_195) ;  /* 0xffffffb8008c7947 */ /* 0x000fea000383ffff */
.L_x_98:
[----:B------:R-:W-:Y:S07]  /*95d0*/  MOV R3, UR5 ;  /* 0x0000000500037c02 */ /* 0x000fee0008000f00 */
.L_x_196:
[----:B-1----:R1:W2:Y:S02]  /*95e0*/  SYNCS.PHASECHK.TRANS64.TRYWAIT P0, [R3+URZ+0xa8], R12 ;  /* 0x0000a80c030075a7 */ /* 0x0022a400080011ff */
[----:B--2---:R-:W-:Y:S05]  /*95f0*/  @!P0 NANOSLEEP.SYNCS 0x989680 ;  /* 0x009896800000895d */ /* 0x004fea0003900000 */
[----:B------:R-:W2:Y:S02]  /*9600*/  @!P0 SYNCS.PHASECHK.TRANS64 P0, [R3+URZ+0xa8], R12 ;  /* 0x0000a80c030085a7 */ /* 0x000ea400080010ff */
[----:B--2---:R-:W-:Y:S05]  /*9610*/  @!P0 BRA `(.L_x_196) ;  /* 0xfffffffc00f08947 */ /* 0x004fea000383ffff */
[----:B------:R-:W-:Y:S05]  /*9620*/  BRA `(.L_x_197) ;  /* 0xffffffbc002c7947 */ /* 0x000fea000383ffff */
.L_x_100:
[----:B------:R-:W-:-:S07]  /*9630*/  MOV R0, UR5 ;  /* 0x0000000500007c02 */ /* 0x000fce0008000f00 */
.L_x_198:
[----:B-1----:R1:W3:Y:S02]  /*9640*/  SYNCS.PHASECHK.TRANS64.TRYWAIT P0, [R0+URZ+0x90], R3 ;  /* 0x00009003000075a7 */ /* 0x0022e400080011ff */
[----:B---3--:R-:W-:Y:S05]  /*9650*/  @!P0 NANOSLEEP.SYNCS 0x989680 ;  /* 0x009896800000895d */ /* 0x008fea0003900000 */
[----:B------:R-:W3:Y:S02]  /*9660*/  @!P0 SYNCS.PHASECHK.TRANS64 P0, [R0+URZ+0x90], R3 ;  /* 0x00009003000085a7 */ /* 0x000ee400080010ff */
[----:B---3--:R-:W-:Y:S05]  /*9670*/  @!P0 BRA `(.L_x_198) ;  /* 0xfffffffc00f08947 */ /* 0x008fea000383ffff */
[----:B------:R-:W-:Y:S05]  /*9680*/  BRA `(.L_x_199) ;  /* 0xffffffbc00b47947 */ /* 0x000fea000383ffff */
.L_x_101:
[----:B-1----:R-:W-:-:S07]  /*9690*/  MOV R0, UR5 ;  /* 0x0000000500007c02 */ /* 0x002fce0008000f00 */
.L_x_200:
[----:B-1----:R1:W3:Y:S02]  /*96a0*/  SYNCS.PHASECHK.TRANS64.TRYWAIT P0, [R0+URZ+0x98], R3 ;  /* 0x00009803000075a7 */ /* 0x0022e400080011ff */
[----:B---3--:R-:W-:Y:S05]  /*96b0*/  @!P0 NANOSLEEP.SYNCS 0x989680 ;  /* 0x009896800000895d */ /* 0x008fea0003900000 */
[----:B------:R-:W3:Y:S02]  /*96c0*/  @!P0 SYNCS.PHASECHK.TRANS64 P0, [R0+URZ+0x98], R3 ;  /* 0x00009803000085a7 */ /* 0x000ee400080010ff */
[----:B---3--:R-:W-:Y:S05]  /*96d0*/  @!P0 BRA `(.L_x_200) ;  /* 0xfffffffc00f08947 */ /* 0x008fea000383ffff */
[----:B------:R-:W-:Y:S05]  /*96e0*/  BRA `(.L_x_201) ;  /* 0xffffffbc00a47947 */ /* 0x000fea000383ffff */
.L_x_102:
[----:B-1----:R-:W-:-:S07]  /*96f0*/  MOV R0, UR5 ;  /* 0x0000000500007c02 */ /* 0x002fce0008000f00 */
.L_x_202:
[----:B-1----:R1:W3:Y:S02]  /*9700*/  SYNCS.PHASECHK.TRANS64.TRYWAIT P0, [R0+URZ+0xa0], R3 ;  /* 0x0000a003000075a7 */ /* 0x0022e400080011ff */
[----:B---3--:R-:W-:Y:S05]  /*9710*/  @!P0 NANOSLEEP.SYNCS 0x989680 ;  /* 0x009896800000895d */ /* 0x008fea0003900000 */
[----:B------:R-:W3:Y:S02]  /*9720*/  @!P0 SYNCS.PHASECHK.TRANS64 P0, [R0+URZ+0xa0], R3 ;  /* 0x0000a003000085a7 */ /* 0x000ee400080010ff */
[----:B---3--:R-:W-:Y:S05]  /*9730*/  @!P0 BRA `(.L_x_202) ;  /* 0xfffffffc00f08947 */ /* 0x008fea000383ffff */
[----:B------:R-:W-:Y:S05]  /*9740*/  BRA `(.L_x_203) ;  /* 0xffffffbc00947947 */ /* 0x000fea000383ffff */
.L_x_104:
[----:B--2---:R2:W3:Y:S02]  /*9750*/  SYNCS.PHASECHK.TRANS64.TRYWAIT P0, [R0+URZ+0xc0], R3 ;  /* 0x0000c003000075a7 */ /* 0x0044e400080011ff */
[----:B---3--:R-:W-:Y:S05]  /*9760*/  @!P0 NANOSLEEP.SYNCS 0x989680 ;  /* 0x009896800000895d */ /* 0x008fea0003900000 */
[----:B------:R-:W3:Y:S02]  /*9770*/  @!P0 SYNCS.PHASECHK.TRANS64 P0, [R0+URZ+0xc0], R3 ;  /* 0x0000c003000085a7 */ /* 0x000ee400080010ff */
[----:B---3--:R-:W-:Y:S05]  /*9780*/  @!P0 BRA `(.L_x_104) ;  /* 0xfffffffc00f08947 */ /* 0x008fea000383ffff */
[----:B------:R-:W-:Y:S05]  /*9790*/  BRA `(.L_x_204) ;  /* 0xffffffc000647947 */ /* 0x000fea000383ffff */
.L_x_115:
[----:B-1----:R-:W-:Y:S04]  /*97a0*/  MOV R0, UR48 ;  /* 0x0000003000007c02 */ /* 0x002fe80008000f00 */
[----:B------:R1:W3:Y:S03]  /*97b0*/  SYNCS.PHASECHK.TRANS64.TRYWAIT P1, [R0+URZ+0x70], R5 ;  /* 0x00007005000075a7 */ /* 0x0002e600080211ff */
[----:B---3--:R-:W-:Y:S05]  /*97c0*/  @!P1 NANOSLEEP.SYNCS 0x989680 ;  /* 0x009896800000995d */ /* 0x008fea0003900000 */
[----:B------:R-:W3:Y:S02]  /*97d0*/  @!P1 SYNCS.PHASECHK.TRANS64 P1, [R0+URZ+0x70], R5 ;  /* 0x00007005000095a7 */ /* 0x000ee400080210ff */
[----:B---3--:R-:W-:Y:S05]  /*97e0*/  @!P1 BRA `(.L_x_115) ;  /* 0xfffffffc00ec9947 */ /* 0x008fea000383ffff */
[----:B------:R-:W-:Y:S05]  /*97f0*/  BRA `(.L_x_114) ;  /* 0xffffffcc006c7947 */ /* 0x000fea000383ffff */
.L_x_117:
[----:B-1----:R1:W4:Y:S02]  /*9800*/  SYNCS.PHASECHK.TRANS64.TRYWAIT P0, [R74+URZ+0xe0], R3 ;  /* 0x0000e0034a0075a7 */ /* 0x00232400080011ff */
[----:B----4-:R-:W-:Y:S05]  /*9810*/  @!P0 NANOSLEEP.SYNCS 0x989680 ;  /* 0x009896800000895d */ /* 0x010fea0003900000 */
[----:B------:R-:W4:Y:S02]  /*9820*/  @!P0 SYNCS.PHASECHK.TRANS64 P0, [R74+URZ+0xe0], R3 ;  /* 0x0000e0034a0085a7 */ /* 0x000f2400080010ff */
[----:B----4-:R-:W-:Y:S05]  /*9830*/  @!P0 BRA `(.L_x_117) ;  /* 0xfffffffc00f08947 */ /* 0x010fea000383ffff */
[----:B------:R-:W-:Y:S05]  /*9840*/  BRA `(.L_x_116) ;  /* 0xffffffcc008c7947 */ /* 0x000fea000383ffff */
.L_x_126:
[----:B--2---:R2:W3:Y:S02]  /*9850*/  SYNCS.PHASECHK.TRANS64.TRYWAIT P0, [R3+URZ+0x70], R0 ;  /* 0x00007000030075a7 */ /* 0x0044e400080011ff */
[----:B---3--:R-:W-:Y:S05]  /*9860*/  @!P0 NANOSLEEP.SYNCS 0x989680 ;  /* 0x009896800000895d */ /* 0x008fea0003900000 */
[----:B------:R-:W3:Y:S02]  /*9870*/  @!P0 SYNCS.PHASECHK.TRANS64 P0, [R3+URZ+0x70], R0 ;  /* 0x00007000030085a7 */ /* 0x000ee400080010ff */
[----:B---3--:R-:W-:Y:S05]  /*9880*/  @!P0 BRA `(.L_x_126) ;  /* 0xfffffffc00f08947 */ /* 0x008fea000383ffff */
[----:B------:R-:W-:Y:S05]  /*9890*/  BRA `(.L_x_125) ;  /* 0xffffffd400987947 */ /* 0x000fea000383ffff */
.L_x_134:
[----:B--2---:R2:W3:Y:S02]  /*98a0*/  SYNCS.PHASECHK.TRANS64.TRYWAIT P0, [R83+URZ+0x70], R4 ;  /* 0x00007004530075a7 */ /* 0x0044e400080011ff */
[----:B---3--:R-:W-:Y:S05]  /*98b0*/  @!P0 NANOSLEEP.SYNCS 0x989680 ;  /* 0x009896800000895d */ /* 0x008fea0003900000 */
[----:B------:R-:W3:Y:S02]  /*98c0*/  @!P0 SYNCS.PHASECHK.TRANS64 P0, [R83+URZ+0x70], R4 ;  /* 0x00007004530085a7 */ /* 0x000ee400080010ff */
[----:B---3--:R-:W-:Y:S05]  /*98d0*/  @!P0 BRA `(.L_x_134) ;  /* 0xfffffffc00f08947 */ /* 0x008fea000383ffff */
[----:B------:R-:W-:Y:S05]  /*98e0*/  BRA `(.L_x_133) ;  /* 0xffffffdc00b47947 */ /* 0x000fea000383ffff */
.L_x_142:
[----:B--2---:R2:W3:Y:S02]  /*98f0*/  SYNCS.PHASECHK.TRANS64.TRYWAIT P0, [R88+URZ+0x70], R3 ;  /* 0x00007003580075a7 */ /* 0x0044e400080011ff */
[----:B---3--:R-:W-:Y:S05]  /*9900*/  @!P0 NANOSLEEP.SYNCS 0x989680 ;  /* 0x009896800000895d */ /* 0x008fea0003900000 */
[----:B------:R-:W3:Y:S02]  /*9910*/  @!P0 SYNCS.PHASECHK.TRANS64 P0, [R88+URZ+0x70], R3 ;  /* 0x00007003580085a7 */ /* 0x000ee400080010ff */
[----:B---3--:R-:W-:Y:S05]  /*9920*/  @!P0 BRA `(.L_x_142) ;  /* 0xfffffffc00f08947 */ /* 0x008fea000383ffff */
[----:B------:R-:W-:Y:S05]  /*9930*/  BRA `(.L_x_141) ;  /* 0xffffffe400d07947 */ /* 0x000fea000383ffff */
        .weak           $__internal_0_$__cuda_sm10x_tcgen05_guardrail_trap_col_being_dealloced_not_returned_by_alloc
        .type           $__internal_0_$__cuda_sm10x_tcgen05_guardrail_trap_col_being_dealloced_not_returned_by_alloc,@function
        .size           $__internal_0_$__cuda_sm10x_tcgen05_guardrail_trap_col_being_dealloced_not_returned_by_alloc,($__internal_1_$__cuda_sm10x_tcgen05_guardrail_trap_phase_invalid_during_alloc - $__internal_0_$__cuda_sm10x_tcgen05_guardrail_trap_col_being_dealloced_not_returned_by_alloc)
$__internal_0_$__cuda_sm10x_tcgen05_guardrail_trap_col_being_dealloced_not_returned_by_alloc:
[----:B------:R-:W-:Y:S05]  /*9940*/  BPT.TRAP 0x1 ;  /* 0x000000040000795c */ /* 0x000fea0000300000 */
[----:B------:R-:W-:-:S04]  /*9950*/  HFMA2 R3, -RZ, RZ, 0, 0 ;  /* 0x00000000ff037431 */ /* 0x000fc800000001ff */
[----:B------:R-:W-:Y:S05]  /*9960*/  RET.REL.NODEC R2 `(_ZN7cutlass13device_kernelINS_4gemm6kernel13GemmUniversalIN4cute5tupleIJiiiiEEENS1_10collective13CollectiveMmaINS1_35MainloopSm100TmaUmmaWarpSpecializedILi7ELi2ELi4ENS5_IJNS4_1CILi2EEESB_NSA_ILi1EEEEEEEENS5_IJNSA_ILi128EEESF_NSA_ILi64EEEEEENS_6half_tENS5_IJSC_llEEESI_NS5_IJlSC_lEEENS4_8TiledMMAINS4_8MMA_AtomIJNS4_26SM100_MMA_F16BF16_2x1SM_SSISI_SI_fLi128ELi128ELNS4_4UMMA5MajorE1ELSP_0ELNSO_7ScaleInE0ELSQ_0EEEEEENS4_6LayoutINS5_IJSC_SC_SC_EEENS5_IJNSA_ILi0EEESV_SV_EEEEENS5_IJNS4_10UnderscoreESY_SY_EEEEENS4_28SM100_TMA_2SM_LOAD_MULTICASTENS4_14ComposedLayoutINS4_7SwizzleILi3ELi4ELi3EEENS4_18smem_ptr_flag_bitsILi16EEENST_INS5_IJSG_NSA_ILi8EEEEEENS5_IJSC_SG_EEEEEEEvNS4_8identityENS4_18SM100_TMA_2SM_LOADENS12_IS14_S16_NST_INS5_IJS17_SG_EEENS5_IJSG_SC_EEEEEEEvS1C_EENS_8epilogue10collective18CollectiveEpilogueINS1J_23Sm100TmaWarpSpecializedILi4ELi2ELi16ELb1ELb0EEEJNS5_IJSG_SF_SG_EEENS5_IJNST_ISG_SC_EENST_INS5_IJNSA_ILi16EEESB_EEES19_EEEEESI_SK_SI_SK_NS1J_6fusion15FusionCallbacksIS1N_NS1U_17LinearCombinationISI_fSI_fLNS_15FloatRoundStyleE2EEES1O_S1T_JEEENS4_5SM1004TMEM4LOAD26SM100_TMEM_LOAD_32dp32b16xENS4_13SM90_TMA_LOADENS12_INS13_ILi1ELi4ELi3EEES16_NST_INS5_IJS17_S1Q_EEENS5_IJS1Q_SC_EEEEEEENS4_39AutoVectorizingCopyWithAssumedAlignmentILi128EEENS4_14SM90_TMA_STOREES29_S2B_S2B_EEEvvEEEEvNT_6ParamsE) ;  /* 0xffffff6402a47950 */ /* 0x000fea0003c3ffff */
        .weak           $__internal_1_$__cuda_sm10x_tcgen05_guardrail_trap_phase_invalid_during_alloc
        .type           $__internal_1_$__cuda_sm10x_tcgen05_guardrail_trap_phase_invalid_during_alloc,@function
        .size           $__internal_1_$__cuda_sm10x_tcgen05_guardrail_trap_phase_invalid_during_alloc,($__internal_2_$__cuda_sm10x_tcgen05_guardrail_trap_unallocated_columns_being_dealloced - $__internal_1_$__cuda_sm10x_tcgen05_guardrail_trap_phase_invalid_during_alloc)
$__internal_1_$__cuda_sm10x_tcgen05_guardrail_trap_phase_invalid_during_alloc:
[----:B------:R-:W-:Y:S05]  /*9970*/  BPT.TRAP 0x1 ;  /* 0x000000040000795c */ /* 0x000fea0000300000 */
[----:B------:R-:W-:-:S04]  /*9980*/  MOV R3, 0x0 ;  /* 0x0000000000037802 */ /* 0x000fc80000000f00 */
[----:B------:R-:W-:Y:S05]  /*9990*/  RET.REL.NODEC R2 `(_ZN7cutlass13device_kernelINS_4gemm6kernel13GemmUniversalIN4cute5tupleIJiiiiEEENS1_10collective13CollectiveMmaINS1_35MainloopSm100TmaUmmaWarpSpecializedILi7ELi2ELi4ENS5_IJNS4_1CILi2EEESB_NSA_ILi1EEEEEEEENS5_IJNSA_ILi128EEESF_NSA_ILi64EEEEEENS_6half_tENS5_IJSC_llEEESI_NS5_IJlSC_lEEENS4_8TiledMMAINS4_8MMA_AtomIJNS4_26SM100_MMA_F16BF16_2x1SM_SSISI_SI_fLi128ELi128ELNS4_4UMMA5MajorE1ELSP_0ELNSO_7ScaleInE0ELSQ_0EEEEEENS4_6LayoutINS5_IJSC_SC_SC_EEENS5_IJNSA_ILi0EEESV_SV_EEEEENS5_IJNS4_10UnderscoreESY_SY_EEEEENS4_28SM100_TMA_2SM_LOAD_MULTICASTENS4_14ComposedLayoutINS4_7SwizzleILi3ELi4ELi3EEENS4_18smem_ptr_flag_bitsILi16EEENST_INS5_IJSG_NSA_ILi8EEEEEENS5_IJSC_SG_EEEEEEEvNS4_8identityENS4_18SM100_TMA_2SM_LOADENS12_IS14_S16_NST_INS5_IJS17_SG_EEENS5_IJSG_SC_EEEEEEEvS1C_EENS_8epilogue10collective18CollectiveEpilogueINS1J_23Sm100TmaWarpSpecializedILi4ELi2ELi16ELb1ELb0EEEJNS5_IJSG_SF_SG_EEENS5_IJNST_ISG_SC_EENST_INS5_IJNSA_ILi16EEESB_EEES19_EEEEESI_SK_SI_SK_NS1J_6fusion15FusionCallbacksIS1N_NS1U_17LinearCombinationISI_fSI_fLNS_15FloatRoundStyleE2EEES1O_S1T_JEEENS4_5SM1004TMEM4LOAD26SM100_TMEM_LOAD_32dp32b16xENS4_13SM90_TMA_LOADENS12_INS13_ILi1ELi4ELi3EEES16_NST_INS5_IJS17_S1Q_EEENS5_IJS1Q_SC_EEEEEEENS4_39AutoVectorizingCopyWithAssumedAlignmentILi128EEENS4_14SM90_TMA_STOREES29_S2B_S2B_EEEvvEEEEvNT_6ParamsE) ;  /* 0xffffff6402987950 */ /* 0x000fea0003c3ffff */
        .weak           $__internal_2_$__cuda_sm10x_tcgen05_guardrail_trap_unallocated_columns_being_dealloced
        .type           $__internal_2_$__cuda_sm10x_tcgen05_guardrail_trap_unallocated_columns_being_dealloced,@function
        .size           $__internal_2_$__cuda_sm10x_tcgen05_guardrail_trap_unallocated_columns_being_dealloced,(.L_x_206 - $__internal_2_$__cuda_sm10x_tcgen05_guardrail_trap_unallocated_columns_being_dealloced)
$__internal_2_$__cuda_sm10x_tcgen05_guardrail_trap_unallocated_columns_being_dealloced:
[----:B------:R-:W-:Y:S05]  /*99a0*/  BPT.TRAP 0x1 ;  /* 0x000000040000795c */ /* 0x000fea0000300000 */
[----:B------:R-:W-:-:S04]  /*99b0*/  HFMA2 R3, -RZ, RZ, 0, 0 ;  /* 0x00000000ff037431 */ /* 0x000fc800000001ff */
[----:B------:R-:W-:Y:S05]  /*99c0*/  RET.REL.NODEC R2 `(_ZN7cutlass13device_kernelINS_4gemm6kernel13GemmUniversalIN4cute5tupleIJiiiiEEENS1_10collective13CollectiveMmaINS1_35MainloopSm100TmaUmmaWarpSpecializedILi7ELi2ELi4ENS5_IJNS4_1CILi2EEESB_NSA_ILi1EEEEEEEENS5_IJNSA_ILi128EEESF_NSA_ILi64EEEEEENS_6half_tENS5_IJSC_llEEESI_NS5_IJlSC_lEEENS4_8TiledMMAINS4_8MMA_AtomIJNS4_26SM100_MMA_F16BF16_2x1SM_SSISI_SI_fLi128ELi128ELNS4_4UMMA5MajorE1ELSP_0ELNSO_7ScaleInE0ELSQ_0EEEEEENS4_6LayoutINS5_IJSC_SC_SC_EEENS5_IJNSA_ILi0EEESV_SV_EEEEENS5_IJNS4_10UnderscoreESY_SY_EEEEENS4_28SM100_TMA_2SM_LOAD_MULTICASTENS4_14ComposedLayoutINS4_7SwizzleILi3ELi4ELi3EEENS4_18smem_ptr_flag_bitsILi16EEENST_INS5_IJSG_NSA_ILi8EEEEEENS5_IJSC_SG_EEEEEEEvNS4_8identityENS4_18SM100_TMA_2SM_LOADENS12_IS14_S16_NST_INS5_IJS17_SG_EEENS5_IJSG_SC_EEEEEEEvS1C_EENS_8epilogue10collective18CollectiveEpilogueINS1J_23Sm100TmaWarpSpecializedILi4ELi2ELi16ELb1ELb0EEEJNS5_IJSG_SF_SG_EEENS5_IJNST_ISG_SC_EENST_INS5_IJNSA_ILi16EEESB_EEES19_EEEEESI_SK_SI_SK_NS1J_6fusion15FusionCallbacksIS1N_NS1U_17LinearCombinationISI_fSI_fLNS_15FloatRoundStyleE2EEES1O_S1T_JEEENS4_5SM1004TMEM4LOAD26SM100_TMEM_LOAD_32dp32b16xENS4_13SM90_TMA_LOADENS12_INS13_ILi1ELi4ELi3EEES16_NST_INS5_IJS17_S1Q_EEENS5_IJS1Q_SC_EEEEEEENS4_39AutoVectorizingCopyWithAssumedAlignmentILi128EEENS4_14SM90_TMA_STOREES29_S2B_S2B_EEEvvEEEEvNT_6ParamsE) ;  /* 0xffffff64028c7950 */ /* 0x000fea0003c3ffff */
.L_x_205:
[----:B------:R-:W-:-:S00]  /*99d0*/  BRA `(.L_x_205) ;  /* 0xfffffffc00fc7947 */ /* 0x000fc0000383ffff */
[----:B------:R-:W-:-:S00]  /*99e0*/  NOP ;  /* 0x0000000000007918 */ /* 0x000fc00000000000 */
        /* <DEDUP_REMOVED lines=9> */
.L_x_206:


//--------------------- .nv.global.init           --------------------------
	.section	.nv.global.init,"aw",@progbits
.nv.global.init:
	.type		$str$27,@object
	.size		$str$27,($str$28 - $str$27)
$str$27:
        /*0000*/ 	.byte	0x28, 0x61, 0x64, 0x64, 0x72, 0x65, 0x73, 0x73, 0x20, 0x26, 0x20, 0x6d, 0x61, 0x73, 0x6b, 0x29
        /*0010*/ 	.byte	0x20, 0x3d, 0x3d, 0x20, 0x30, 0x00
	.type		$str$28,@object
	.size		$str$28,($str$26 - $str$28)
$str$28:
        /*0016*/ 	.byte	0x2f, 0x74, 0x6d, 0x70, 0x2f, 0x63, 0x75, 0x74, 0x6c, 0x61, 0x73, 0x73, 0x5f, 0x73, 0x77, 0x65
        /*0026*/ 	.byte	0x65, 0x70, 0x5f, 0x73, 0x72, 0x63, 0x2f, 0x69, 0x6e, 0x63, 0x6c, 0x75, 0x64, 0x65, 0x2f, 0x63
        /*0036*/ 	.byte	0x75, 0x74, 0x65, 0x2f, 0x70, 0x6f, 0x69, 0x6e, 0x74, 0x65, 0x72, 0x5f, 0x66, 0x6c, 0x61, 0x67
        /*0046*/ 	.byte	0x67, 0x65, 0x64, 0x2e, 0x68, 0x70, 0x70, 0x00
	.type		$str$26,@object
	.size		$str$26,($str$25 - $str$26)
$str$26:
        /*004e*/ 	.byte	0x2f, 0x74, 0x6d, 0x70, 0x2f, 0x63, 0x75, 0x74, 0x6c, 0x61, 0x73, 0x73, 0x5f, 0x73, 0x77, 0x65
        /*005e*/ 	.byte	0x65, 0x70, 0x5f, 0x73, 0x72, 0x63, 0x2f, 0x69, 0x6e, 0x63, 0x6c, 0x75, 0x64, 0x65, 0x2f, 0x63
        /*006e*/ 	.byte	0x75, 0x74, 0x65, 0x2f, 0x61, 0x74, 0x6f, 0x6d, 0x2f, 0x63, 0x6f, 0x70, 0x79, 0x5f, 0x74, 0x72
        /*007e*/ 	.byte	0x61, 0x69, 0x74, 0x73, 0x5f, 0x73, 0x6d, 0x31, 0x30, 0x30, 0x2e, 0x68, 0x70, 0x70, 0x00
	.type		$str$25,@object
	.size		$str$25,(__unnamed_1 - $str$25)
$str$25:
        /*008d*/ 	.byte	0x28, 0x28, 0x75, 0x69, 0x6e, 0x74, 0x33, 0x32, 0x5f, 0x74, 0x28, 0x74, 0x68, 0x72, 0x65, 0x61
        /*009d*/ 	.byte	0x64, 0x49, 0x64, 0x78, 0x2e, 0x78, 0x29, 0x20, 0x2f, 0x20, 0x33, 0x32, 0x29, 0x20, 0x25, 0x20
        /*00ad*/ 	.byte	0x34, 0x29, 0x20, 0x3d, 0x3d, 0x20, 0x28, 0x28, 0x28, 0x74, 0x6d, 0x65, 0x6d, 0x5f, 0x61, 0x64
        /*00bd*/ 	.byte	0x64, 0x72, 0x20, 0x3e, 0x3e, 0x20, 0x31, 0x36, 0x29, 0x20, 0x2f, 0x20, 0x33, 0x32, 0x29, 0x20
        /*00cd*/ 	.byte	0x25, 0x20, 0x34, 0x29, 0x00
	.type		__unnamed_1,@object
	.size		__unnamed_1,(__unnamed_2 - __unnamed_1)
__unnamed_1:
        /*00d2*/ 	.byte	0x61, 0x75, 0x74, 0x6f, 0x20, 0x63, 0x75, 0x74, 0x65, 0x3a, 0x3a, 0x61, 0x73, 0x5f, 0x70, 0x6f
        /* <DEDUP_REMOVED lines=24> */
        /*0262*/ 	.byte	0x34, 0x38, 0x3e, 0x3e, 0x3e, 0x3e, 0x5d, 0x00
	.type		__unnamed_2,@object
	.size		__unnamed_2,(.L_2 - __unnamed_2)
__unnamed_2:
        /* <DEDUP_REMOVED lines=40> */
        /*04ea*/ 	.byte	0x3a, 0x3a, 0x43, 0x3c, 0x30, 0x3e, 0x3e, 0x3e, 0x3e, 0x5d, 0x00
.L_2:


//--------------------- .nv.shared._ZN7cutlass13device_kernelINS_4gemm6kernel13GemmUniversalIN4cute5tupleIJiiiiEEENS1_10collective13CollectiveMmaINS1_35MainloopSm100TmaUmmaWarpSpecializedILi7ELi2ELi4ENS5_IJNS4_1CILi2EEESB_NSA_ILi1EEEEEEEENS5_IJNSA_ILi128EEESF_NSA_ILi64EEEEEENS_6half_tENS5_IJSC_llEEESI_NS5_IJlSC_lEEENS4_8TiledMMAINS4_8MMA_AtomIJNS4_26SM100_MMA_F16BF16_2x1SM_SSISI_SI_fLi128ELi128ELNS4_4UMMA5MajorE1ELSP_0ELNSO_7ScaleInE0ELSQ_0EEEEEENS4_6LayoutINS5_IJSC_SC_SC_EEENS5_IJNSA_ILi0EEESV_SV_EEEEENS5_IJNS4_10UnderscoreESY_SY_EEEEENS4_28SM100_TMA_2SM_LOAD_MULTICASTENS4_14ComposedLayoutINS4_7SwizzleILi3ELi4ELi3EEENS4_18smem_ptr_flag_bitsILi16EEENST_INS5_IJSG_NSA_ILi8EEEEEENS5_IJSC_SG_EEEEEEEvNS4_8identityENS4_18SM100_TMA_2SM_LOADENS12_IS14_S16_NST_INS5_IJS17_SG_EEENS5_IJSG_SC_EEEEEEEvS1C_EENS_8epilogue10collective18CollectiveEpilogueINS1J_23Sm100TmaWarpSpecializedILi4ELi2ELi16ELb1ELb0EEEJNS5_IJSG_SF_SG_EEENS5_IJNST_ISG_SC_EENST_INS5_IJNSA_ILi16EEESB_EEES19_EEEEESI_SK_SI_SK_NS1J_6fusion15FusionCallbacksIS1N_NS1U_17LinearCombinationISI_fSI_fLNS_15FloatRoundStyleE2EEES1O_S1T_JEEENS4_5SM1004TMEM4LOAD26SM100_TMEM_LOAD_32dp32b16xENS4_13SM90_TMA_LOADENS12_INS13_ILi1ELi4ELi3EEES16_NST_INS5_IJS17_S1Q_EEENS5_IJS1Q_SC_EEEEEEENS4_39AutoVectorizingCopyWithAssumedAlignmentILi128EEENS4_14SM90_TMA_STOREES29_S2B_S2B_EEEvvEEEEvNT_6ParamsE --------------------------
	.section	.nv.shared._ZN7cutlass13device_kernelINS_4gemm6kernel13GemmUniversalIN4cute5tupleIJiiiiEEENS1_10collective13CollectiveMmaINS1_35MainloopSm100TmaUmmaWarpSpecializedILi7ELi2ELi4ENS5_IJNS4_1CILi2EEESB_NSA_ILi1EEEEEEEENS5_IJNSA_ILi128EEESF_NSA_ILi64EEEEEENS_6half_tENS5_IJSC_llEEESI_NS5_IJlSC_lEEENS4_8TiledMMAINS4_8MMA_AtomIJNS4_26SM100_MMA_F16BF16_2x1SM_SSISI_SI_fLi128ELi128ELNS4_4UMMA5MajorE1ELSP_0ELNSO_7ScaleInE0ELSQ_0EEEEEENS4_6LayoutINS5_IJSC_SC_SC_EEENS5_IJNSA_ILi0EEESV_SV_EEEEENS5_IJNS4_10UnderscoreESY_SY_EEEEENS4_28SM100_TMA_2SM_LOAD_MULTICASTENS4_14ComposedLayoutINS4_7SwizzleILi3ELi4ELi3EEENS4_18smem_ptr_flag_bitsILi16EEENST_INS5_IJSG_NSA_ILi8EEEEEENS5_IJSC_SG_EEEEEEEvNS4_8identityENS4_18SM100_TMA_2SM_LOADENS12_IS14_S16_NST_INS5_IJS17_SG_EEENS5_IJSG_SC_EEEEEEEvS1C_EENS_8epilogue10collective18CollectiveEpilogueINS1J_23Sm100TmaWarpSpecializedILi4ELi2ELi16ELb1ELb0EEEJNS5_IJSG_SF_SG_EEENS5_IJNST_ISG_SC_EENST_INS5_IJNSA_ILi16EEESB_EEES19_EEEEESI_SK_SI_SK_NS1J_6fusion15FusionCallbacksIS1N_NS1U_17LinearCombinationISI_fSI_fLNS_15FloatRoundStyleE2EEES1O_S1T_JEEENS4_5SM1004TMEM4LOAD26SM100_TMEM_LOAD_32dp32b16xENS4_13SM90_TMA_LOADENS12_INS13_ILi1ELi4ELi3EEES16_NST_INS5_IJS17_S1Q_EEENS5_IJS1Q_SC_EEEEEEENS4_39AutoVectorizingCopyWithAssumedAlignmentILi128EEENS4_14SM90_TMA_STOREES29_S2B_S2B_EEEvvEEEEvNT_6ParamsE,"aw",@nobits
	.sectionflags	@""
	.align	16
	.zero		1024


//--------------------- .nv.shared.reserved.0     --------------------------
	.section	.nv.shared.reserved.0,"aw",@nobits
	.weak		__nv_reservedSMEM_offset_0_alias
	.size		__nv_reservedSMEM_offset_0_alias, 0, 64
	.other		__nv_reservedSMEM_offset_0_alias,@"STO_CUDA_RESERVED_SHARED STV_DEFAULT"
__nv_reservedSMEM_offset_0_alias:
	.zero		0
.nv.shared.reserved.0:
	.zero		64
	.weak		__nv_reservedSMEM_tcgen05_partition
	.type		__nv_reservedSMEM_tcgen05_partition,@object
	.size		__nv_reservedSMEM_tcgen05_partition,(.L_0 - __nv_reservedSMEM_tcgen05_partition)
__nv_reservedSMEM_tcgen05_partition:
	.zero		32
.L_0:


//--------------------- .nv.global                --------------------------
	.section	.nv.global,"aw",@nobits
.nv.global:
	.type		_ZN40_INTERNAL_a96b6c1c_4_k_cu_b6665fdc_369664cute1_E,@object
	.size		_ZN40_INTERNAL_a96b6c1c_4_k_cu_b6665fdc_369664cute1_E,(_ZN40_INTERNAL_a96b6c1c_4_k_cu_b6665fdc_369664cuda3std3__45__cpo6cbeginE - _ZN40_INTERNAL_a96b6c1c_4_k_cu_b6665fdc_369664cute1_E)
_ZN40_INTERNAL_a96b6c1c_4_k_cu_b6665fdc_369664cute1_E:
	.zero		1
	.type		_ZN40_INTERNAL_a96b6c1c_4_k_cu_b6665fdc_369664cuda3std3__45__cpo6cbeginE,@object
	.size		_ZN40_INTERNAL_a96b6c1c_4_k_cu_b6665fdc_369664cuda3std3__45__cpo6cbeginE,(_ZN40_INTERNAL_a96b6c1c_4_k_cu_b6665fdc_369664cuda3std3__48in_placeE - _ZN40_INTERNAL_a96b6c1c_4_k_cu_b6665fdc_369664cuda3std3__45__cpo6cbeginE)
_ZN40_INTERNAL_a96b6c1c_4_k_cu_b6665fdc_369664cuda3std3__45__cpo6cbeginE:
	.zero		1
	.type		_ZN40_INTERNAL_a96b6c1c_4_k_cu_b6665fdc_369664cuda3std3__48in_placeE,@object
	.size		_ZN40_INTERNAL_a96b6c1c_4_k_cu_b6665fdc_369664cuda3std3__48in_placeE,(_ZN40_INTERNAL_a96b6c1c_4_k_cu_b6665fdc_369664cuda3std6ranges3__45__cpo9iter_moveE - _ZN40_INTERNAL_a96b6c1c_4_k_cu_b6665fdc_369664cuda3std3__48in_placeE)
_ZN40_INTERNAL_a96b6c1c_4_k_cu_b6665fdc_369664cuda3std3__48in_placeE:
	.zero		1
	.type		_ZN40_INTERNAL_a96b6c1c_4_k_cu_b6665fdc_369664cuda3std6ranges3__45__cpo9iter_moveE,@object
	.size		_ZN40_INTERNAL_a96b6c1c_4_k_cu_b6665fdc_369664cuda3std6ranges3__45__cpo9iter_moveE,(_ZN40_INTERNAL_a96b6c1c_4_k_cu_b6665fdc_369664cuda3std3__45__cpo5beginE - _ZN40_INTERNAL_a96b6c1c_4_k_cu_b6665fdc_369664cuda3std6ranges3__45__cpo9iter_moveE)
_ZN40_INTERNAL_a96b6c1c_4_k_cu_b6665fdc_369664cuda3std6ranges3__45__cpo9iter_moveE:
	.zero		1
	.type		_ZN40_INTERNAL_a96b6c1c_4_k_cu_b6665fdc_369664cuda3std3__45__cpo5beginE,@object
	.size		_ZN40_INTERNAL_a96b6c1c_4_k_cu_b6665fdc_369664cuda3std3__45__cpo5beginE,(_ZN40_INTERNAL_a96b6c1c_4_k_cu_b6665fdc_369664cuda3std3__442_GLOBAL__N__a96b6c1c_4_k_cu_b6665fdc_369666ignoreE - _ZN40_INTERNAL_a96b6c1c_4_k_cu_b6665fdc_369664cuda3std3__45__cpo5beginE)
_ZN40_INTERNAL_a96b6c1c_4_k_cu_b6665fdc_369664cuda3std3__45__cpo5beginE:
	.zero		1
	.type		_ZN40_INTERNAL_a96b6c1c_4_k_cu_b6665fdc_369664cuda3std3__442_GLOBAL__N__a96b6c1c_4_k_cu_b6665fdc_369666ignoreE,@object
	.size		_ZN40_INTERNAL_a96b6c1c_4_k_cu_b6665fdc_369664cuda3std3__442_GLOBAL__N__a96b6c1c_4_k_cu_b6665fdc_369666ignoreE,(_ZN40_INTERNAL_a96b6c1c_4_k_cu_b6665fdc_369664cute7productE - _ZN40_INTERNAL_a96b6c1c_4_k_cu_b6665fdc_369664cuda3std3__442_GLOBAL__N__a96b6c1c_4_k_cu_b6665fdc_369666ignoreE)
_ZN40_INTERNAL_a96b6c1c_4_k_cu_b6665fdc_369664cuda3std3__442_GLOBAL__N__a96b6c1c_4_k_cu_b6665fdc_369666ignoreE:
	.zero		1
	.type		_ZN40_INTERNAL_a96b6c1c_4_k_cu_b6665fdc_369664cute7productE,@object
	.size		_ZN40_INTERNAL_a96b6c1c_4_k_cu_b6665fdc_369664cute7productE,(_ZN40_INTERNAL_a96b6c1c_4_k_cu_b6665fdc_369664cuda3std3__45__cpo3endE - _ZN40_INTERNAL_a96b6c1c_4_k_cu_b6665fdc_369664cute7productE)
_ZN40_INTERNAL_a96b6c1c_4_k_cu_b6665fdc_369664cute7productE:
	.zero		1
	.type		_ZN40_INTERNAL_a96b6c1c_4_k_cu_b6665fdc_369664cuda3std3__45__cpo3endE,@object
	.size		_ZN40_INTERNAL_a96b6c1c_4_k_cu_b6665fdc_369664cuda3std3__45__cpo3endE,(_ZN40_INTERNAL_a96b6c1c_4_k_cu_b6665fdc_369664cuda3std3__419piecewise_constructE - _ZN40_INTERNAL_a96b6c1c_4_k_cu_b6665fdc_369664cuda3std3__45__cpo3endE)
_ZN40_INTERNAL_a96b6c1c_4_k_cu_b6665fdc_369664cuda3std3__45__cpo3endE:
	.zero		1
	.type		_ZN40_INTERNAL_a96b6c1c_4_k_cu_b6665fdc_369664cuda3std3__419piecewise_constructE,@object
	.size		_ZN40_INTERNAL_a96b6c1c_4_k_cu_b6665fdc_369664cuda3std3__419piecewise_constructE,(_ZN40_INTERNAL_a96b6c1c_4_k_cu_b6665fdc_369664cuda3std3__45__cpo4cendE - _ZN40_INTERNAL_a96b6c1c_4_k_cu_b6665fdc_369664cuda3std3__419piecewise_constructE)
_ZN40_INTERNAL_a96b6c1c_4_k_cu_b6665fdc_369664cuda3std3__419piecewise_constructE:
	.zero		1
	.type		_ZN40_INTERNAL_a96b6c1c_4_k_cu_b6665fdc_369664cuda3std3__45__cpo4cendE,@object
	.size		_ZN40_INTERNAL_a96b6c1c_4_k_cu_b6665fdc_369664cuda3std3__45__cpo4cendE,(_ZN40_INTERNAL_a96b6c1c_4_k_cu_b6665fdc_369664cuda3std6ranges3__45__cpo4swapE - _ZN40_INTERNAL_a96b6c1c_4_k_cu_b6665fdc_369664cuda3std3__45__cpo4cendE)
_ZN40_INTERNAL_a96b6c1c_4_k_cu_b6665fdc_369664cuda3std3__45__cpo4cendE:
	.zero		1
	.type		_ZN40_INTERNAL_a96b6c1c_4_k_cu_b6665fdc_369664cuda3std6ranges3__45__cpo4swapE,@object
	.size		_ZN40_INTERNAL_a96b6c1c_4_k_cu_b6665fdc_369664cuda3std6ranges3__45__cpo4swapE,(.L_10 - _ZN40_INTERNAL_a96b6c1c_4_k_cu_b6665fdc_369664cuda3std6ranges3__45__cpo4swapE)
_ZN40_INTERNAL_a96b6c1c_4_k_cu_b6665fdc_369664cuda3std6ranges3__45__cpo4swapE:
	.zero		1
.L_10:


//--------------------- .nv.constant0._ZN7cutlass13device_kernelINS_4gemm6kernel13GemmUniversalIN4cute5tupleIJiiiiEEENS1_10collective13CollectiveMmaINS1_35MainloopSm100TmaUmmaWarpSpecializedILi7ELi2ELi4ENS5_IJNS4_1CILi2EEESB_NSA_ILi1EEEEEEEENS5_IJNSA_ILi128EEESF_NSA_ILi64EEEEEENS_6half_tENS5_IJSC_llEEESI_NS5_IJlSC_lEEENS4_8TiledMMAINS4_8MMA_AtomIJNS4_26SM100_MMA_F16BF16_2x1SM_SSISI_SI_fLi128ELi128ELNS4_4UMMA5MajorE1ELSP_0ELNSO_7ScaleInE0ELSQ_0EEEEEENS4_6LayoutINS5_IJSC_SC_SC_EEENS5_IJNSA_ILi0EEESV_SV_EEEEENS5_IJNS4_10UnderscoreESY_SY_EEEEENS4_28SM100_TMA_2SM_LOAD_MULTICASTENS4_14ComposedLayoutINS4_7SwizzleILi3ELi4ELi3EEENS4_18smem_ptr_flag_bitsILi16EEENST_INS5_IJSG_NSA_ILi8EEEEEENS5_IJSC_SG_EEEEEEEvNS4_8identityENS4_18SM100_TMA_2SM_LOADENS12_IS14_S16_NST_INS5_IJS17_SG_EEENS5_IJSG_SC_EEEEEEEvS1C_EENS_8epilogue10collective18CollectiveEpilogueINS1J_23Sm100TmaWarpSpecializedILi4ELi2ELi16ELb1ELb0EEEJNS5_IJSG_SF_SG_EEENS5_IJNST_ISG_SC_EENST_INS5_IJNSA_ILi16EEESB_EEES19_EEEEESI_SK_SI_SK_NS1J_6fusion15FusionCallbacksIS1N_NS1U_17LinearCombinationISI_fSI_fLNS_15FloatRoundStyleE2EEES1O_S1T_JEEENS4_5SM1004TMEM4LOAD26SM100_TMEM_LOAD_32dp32b16xENS4_13SM90_TMA_LOADENS12_INS13_ILi1ELi4ELi3EEES16_NST_INS5_IJS17_S1Q_EEENS5_IJS1Q_SC_EEEEEEENS4_39AutoVectorizingCopyWithAssumedAlignmentILi128EEENS4_14SM90_TMA_STOREES29_S2B_S2B_EEEvvEEEEvNT_6ParamsE --------------------------
	.section	.nv.constant0._ZN7cutlass13device_kernelINS_4gemm6kernel13GemmUniversalIN4cute5tupleIJiiiiEEENS1_10collective13CollectiveMmaINS1_35MainloopSm100TmaUmmaWarpSpecializedILi7ELi2ELi4ENS5_IJNS4_1CILi2EEESB_NSA_ILi1EEEEEEEENS5_IJNSA_ILi128EEESF_NSA_ILi64EEEEEENS_6half_tENS5_IJSC_llEEESI_NS5_IJlSC_lEEENS4_8TiledMMAINS4_8MMA_AtomIJNS4_26SM100_MMA_F16BF16_2x1SM_SSISI_SI_fLi128ELi128ELNS4_4UMMA5MajorE1ELSP_0ELNSO_7ScaleInE0ELSQ_0EEEEEENS4_6LayoutINS5_IJSC_SC_SC_EEENS5_IJNSA_ILi0EEESV_SV_EEEEENS5_IJNS4_10UnderscoreESY_SY_EEEEENS4_28SM100_TMA_2SM_LOAD_MULTICASTENS4_14ComposedLayoutINS4_7SwizzleILi3ELi4ELi3EEENS4_18smem_ptr_flag_bitsILi16EEENST_INS5_IJSG_NSA_ILi8EEEEEENS5_IJSC_SG_EEEEEEEvNS4_8identityENS4_18SM100_TMA_2SM_LOADENS12_IS14_S16_NST_INS5_IJS17_SG_EEENS5_IJSG_SC_EEEEEEEvS1C_EENS_8epilogue10collective18CollectiveEpilogueINS1J_23Sm100TmaWarpSpecializedILi4ELi2ELi16ELb1ELb0EEEJNS5_IJSG_SF_SG_EEENS5_IJNST_ISG_SC_EENST_INS5_IJNSA_ILi16EEESB_EEES19_EEEEESI_SK_SI_SK_NS1J_6fusion15FusionCallbacksIS1N_NS1U_17LinearCombinationISI_fSI_fLNS_15FloatRoundStyleE2EEES1O_S1T_JEEENS4_5SM1004TMEM4LOAD26SM100_TMEM_LOAD_32dp32b16xENS4_13SM90_TMA_LOADENS12_INS13_ILi1ELi4ELi3EEES16_NST_INS5_IJS17_S1Q_EEENS5_IJS1Q_SC_EEEEEEENS4_39AutoVectorizingCopyWithAssumedAlignmentILi128EEENS4_14SM90_TMA_STOREES29_S2B_S2B_EEEvvEEEEvNT_6ParamsE,"a",@progbits
	.sectionflags	@""
	.align	4
.nv.constant0._ZN7cutlass13device_kernelINS_4gemm6kernel13GemmUniversalIN4cute5tupleIJiiiiEEENS1_10collective13CollectiveMmaINS1_35MainloopSm100TmaUmmaWarpSpecializedILi7ELi2ELi4ENS5_IJNS4_1CILi2EEESB_NSA_ILi1EEEEEEEENS5_IJNSA_ILi128EEESF_NSA_ILi64EEEEEENS_6half_tENS5_IJSC_llEEESI_NS5_IJlSC_lEEENS4_8TiledMMAINS4_8MMA_AtomIJNS4_26SM100_MMA_F16BF16_2x1SM_SSISI_SI_fLi128ELi128ELNS4_4UMMA5MajorE1ELSP_0ELNSO_7ScaleInE0ELSQ_0EEEEEENS4_6LayoutINS5_IJSC_SC_SC_EEENS5_IJNSA_ILi0EEESV_SV_EEEEENS5_IJNS4_10UnderscoreESY_SY_EEEEENS4_28SM100_TMA_2SM_LOAD_MULTICASTENS4_14ComposedLayoutINS4_7SwizzleILi3ELi4ELi3EEENS4_18smem_ptr_flag_bitsILi16EEENST_INS5_IJSG_NSA_ILi8EEEEEENS5_IJSC_SG_EEEEEEEvNS4_8identityENS4_18SM100_TMA_2SM_LOADENS12_IS14_S16_NST_INS5_IJS17_SG_EEENS5_IJSG_SC_EEEEEEEvS1C_EENS_8epilogue10collective18CollectiveEpilogueINS1J_23Sm100TmaWarpSpecializedILi4ELi2ELi16ELb1ELb0EEEJNS5_IJSG_SF_SG_EEENS5_IJNST_ISG_SC_EENST_INS5_IJNSA_ILi16EEESB_EEES19_EEEEESI_SK_SI_SK_NS1J_6fusion15FusionCallbacksIS1N_NS1U_17LinearCombinationISI_fSI_fLNS_15FloatRoundStyleE2EEES1O_S1T_JEEENS4_5SM1004TMEM4LOAD26SM100_TMEM_LOAD_32dp32b16xENS4_13SM90_TMA_LOADENS12_INS13_ILi1ELi4ELi3EEES16_NST_INS5_IJS17_S1Q_EEENS5_IJS1Q_SC_EEEEEEENS4_39AutoVectorizingCopyWithAssumedAlignmentILi128EEENS4_14SM90_TMA_STOREES29_S2B_S2B_EEEvvEEEEvNT_6ParamsE:
	.zero		2944


//--------------------- SYMBOLS --------------------------

	.type		.nv.reservedSmem.offset0,@object
	.size		.nv.reservedSmem.offset0,0x4
	.type		.nv.reservedSmem.cap,@object
	.size		.nv.reservedSmem.cap,0x4
	.type		__assertfail,@function
